	.target	sm_90a

	.elftype	@"ET_EXEC"


//--------------------- .note.nv.tkinfo           --------------------------
	.section	.note.nv.tkinfo,"",@"SHT_NOTE"
	.sectionflags	@"SHF_NOTE_NV_TKINFO"
	.tkinfo
        /*0018*/ 	.word	0x00000002
        /*0030*/ 	.string	""
        /*0030*/ 	.string	"ptxas"
        /*0030*/ 	.string	"Cuda compilation tools, release 13.0, V13.0.88"
        /*0030*/ 	.string	"Build cuda_13.0.r13.0/compiler.36424714_0"
        /*0030*/ 	.string	"-arch sm_90a -m 64 "



//--------------------- .note.nv.cuinfo           --------------------------
	.section	.note.nv.cuinfo,"",@"SHT_NOTE"
	.sectionflags	@"SHF_NOTE_NV_CUINFO"
        /*0018*/ 	.short	0x0002
        /*001a*/ 	.short	0x005a
        /*001c*/ 	.short	0x0082
	.zero		2


//--------------------- .nv.info                  --------------------------
	.section	.nv.info,"",@"SHT_CUDA_INFO"
	.align	4


	//----- nvinfo : EIATTR_REGCOUNT
	.align		4
        /*0000*/ 	.byte	0x04, 0x2f
        /*0002*/ 	.short	(.L_15 - .L_14)
	.align		4
.L_14:
        /*0004*/ 	.word	index@(_ZN7cutlass13device_kernelINS_4gemm6kernel13GemmUniversalIN4cute5tupleIJiiiiEEENS1_10collective13CollectiveMmaINS1_34MainloopSm90TmaGmmaWarpSpecializedILi2ENS5_IJNS4_1CILi2EEENSA_ILi1EEESC_EEENS1_35KernelTmaWarpSpecializedCooperativeEEENS5_IJNSA_ILi128EEENSA_ILi80EEENSA_ILi256EEEEEENS_6half_tENS5_IJlSC_lEEESK_SL_NS4_8TiledMMAINS4_8MMA_AtomIJNS4_4SM904GMMA25MMA_64x16x16_F32F16F16_SSILNSP_5MajorE0ELSR_0ELNSP_7ScaleInE1ELSS_1EEEEEENS4_6LayoutISD_NS5_IJSC_NSA_ILi0EEESW_EEEEENS5_IJNS4_10UnderscoreESZ_SZ_EEEEENS4_13SM90_TMA_LOADENS4_14ComposedLayoutINS4_7SwizzleILi3ELi4ELi3EEENS4_18smem_ptr_flag_bitsILi16EEENSV_INS5_IJNSA_ILi8EEENSA_ILi64EEEEEENS5_IJS19_SC_EEEEEEEvNS4_8identityENS4_23SM90_TMA_LOAD_MULTICASTES1D_vS1E_EENS_8epilogue10collective6detail29Sm90TmaWarpSpecializedAdapterINS1I_15DefaultEpilogueISK_SL_SL_NS1H_6thread17LinearCombinationISK_Li1EffLNS1M_9ScaleType4KindE0ELNS_15FloatRoundStyleE2ESK_EENS1_15EpilogueDefaultEEEEEvvEEEEvNT_6ParamsE)
        /*0008*/ 	.word	0x000000a8


	//----- nvinfo : EIATTR_FRAME_SIZE
	.align		4
.L_15:
        /*000c*/ 	.byte	0x04, 0x11
        /*000e*/ 	.short	(.L_17 - .L_16)
	.align		4
.L_16:
        /*0010*/ 	.word	index@(_ZN7cutlass13device_kernelINS_4gemm6kernel13GemmUniversalIN4cute5tupleIJiiiiEEENS1_10collective13CollectiveMmaINS1_34MainloopSm90TmaGmmaWarpSpecializedILi2ENS5_IJNS4_1CILi2EEENSA_ILi1EEESC_EEENS1_35KernelTmaWarpSpecializedCooperativeEEENS5_IJNSA_ILi128EEENSA_ILi80EEENSA_ILi256EEEEEENS_6half_tENS5_IJlSC_lEEESK_SL_NS4_8TiledMMAINS4_8MMA_AtomIJNS4_4SM904GMMA25MMA_64x16x16_F32F16F16_SSILNSP_5MajorE0ELSR_0ELNSP_7ScaleInE1ELSS_1EEEEEENS4_6LayoutISD_NS5_IJSC_NSA_ILi0EEESW_EEEEENS5_IJNS4_10UnderscoreESZ_SZ_EEEEENS4_13SM90_TMA_LOADENS4_14ComposedLayoutINS4_7SwizzleILi3ELi4ELi3EEENS4_18smem_ptr_flag_bitsILi16EEENSV_INS5_IJNSA_ILi8EEENSA_ILi64EEEEEENS5_IJS19_SC_EEEEEEEvNS4_8identityENS4_23SM90_TMA_LOAD_MULTICASTES1D_vS1E_EENS_8epilogue10collective6detail29Sm90TmaWarpSpecializedAdapterINS1I_15DefaultEpilogueISK_SL_SL_NS1H_6thread17LinearCombinationISK_Li1EffLNS1M_9ScaleType4KindE0ELNS_15FloatRoundStyleE2ESK_EENS1_15EpilogueDefaultEEEEEvvEEEEvNT_6ParamsE)
        /*0014*/ 	.word	0x00000000


	//----- nvinfo : EIATTR_MIN_STACK_SIZE
	.align		4
.L_17:
        /*0018*/ 	.byte	0x04, 0x12
        /*001a*/ 	.short	(.L_19 - .L_18)
	.align		4
.L_18:
        /*001c*/ 	.word	index@(_ZN7cutlass13device_kernelINS_4gemm6kernel13GemmUniversalIN4cute5tupleIJiiiiEEENS1_10collective13CollectiveMmaINS1_34MainloopSm90TmaGmmaWarpSpecializedILi2ENS5_IJNS4_1CILi2EEENSA_ILi1EEESC_EEENS1_35KernelTmaWarpSpecializedCooperativeEEENS5_IJNSA_ILi128EEENSA_ILi80EEENSA_ILi256EEEEEENS_6half_tENS5_IJlSC_lEEESK_SL_NS4_8TiledMMAINS4_8MMA_AtomIJNS4_4SM904GMMA25MMA_64x16x16_F32F16F16_SSILNSP_5MajorE0ELSR_0ELNSP_7ScaleInE1ELSS_1EEEEEENS4_6LayoutISD_NS5_IJSC_NSA_ILi0EEESW_EEEEENS5_IJNS4_10UnderscoreESZ_SZ_EEEEENS4_13SM90_TMA_LOADENS4_14ComposedLayoutINS4_7SwizzleILi3ELi4ELi3EEENS4_18smem_ptr_flag_bitsILi16EEENSV_INS5_IJNSA_ILi8EEENSA_ILi64EEEEEENS5_IJS19_SC_EEEEEEEvNS4_8identityENS4_23SM90_TMA_LOAD_MULTICASTES1D_vS1E_EENS_8epilogue10collective6detail29Sm90TmaWarpSpecializedAdapterINS1I_15DefaultEpilogueISK_SL_SL_NS1H_6thread17LinearCombinationISK_Li1EffLNS1M_9ScaleType4KindE0ELNS_15FloatRoundStyleE2ESK_EENS1_15EpilogueDefaultEEEEEvvEEEEvNT_6ParamsE)
        /*0020*/ 	.word	0x00000000
.L_19:


//--------------------- .nv.compat                --------------------------
	.section	.nv.compat,"",@"SHT_CUDA_COMPAT_INFO"
	.align	4
        /*0000*/ 	.byte	0x02, 0x09, 0x01, 0x00, 0x02, 0x02, 0x04, 0x00, 0x02, 0x05, 0x05, 0x00, 0x03, 0x07, 0x01, 0x01
        /*0010*/ 	.byte	0x02, 0x03, 0x01, 0x00, 0x02, 0x06, 0x01, 0x00, 0x04, 0x0b, 0x08, 0x00, 0x00, 0x00, 0x00, 0x00
        /*0020*/ 	.byte	0x00, 0x00, 0x00, 0x00


//--------------------- .nv.info._ZN7cutlass13device_kernelINS_4gemm6kernel13GemmUniversalIN4cute5tupleIJiiiiEEENS1_10collective13CollectiveMmaINS1_34MainloopSm90TmaGmmaWarpSpecializedILi2ENS5_IJNS4_1CILi2EEENSA_ILi1EEESC_EEENS1_35KernelTmaWarpSpecializedCooperativeEEENS5_IJNSA_ILi128EEENSA_ILi80EEENSA_ILi256EEEEEENS_6half_tENS5_IJlSC_lEEESK_SL_NS4_8TiledMMAINS4_8MMA_AtomIJNS4_4SM904GMMA25MMA_64x16x16_F32F16F16_SSILNSP_5MajorE0ELSR_0ELNSP_7ScaleInE1ELSS_1EEEEEENS4_6LayoutISD_NS5_IJSC_NSA_ILi0EEESW_EEEEENS5_IJNS4_10UnderscoreESZ_SZ_EEEEENS4_13SM90_TMA_LOADENS4_14ComposedLayoutINS4_7SwizzleILi3ELi4ELi3EEENS4_18smem_ptr_flag_bitsILi16EEENSV_INS5_IJNSA_ILi8EEENSA_ILi64EEEEEENS5_IJS19_SC_EEEEEEEvNS4_8identityENS4_23SM90_TMA_LOAD_MULTICASTES1D_vS1E_EENS_8epilogue10collective6detail29Sm90TmaWarpSpecializedAdapterINS1I_15DefaultEpilogueISK_SL_SL_NS1H_6thread17LinearCombinationISK_Li1EffLNS1M_9ScaleType4KindE0ELNS_15FloatRoundStyleE2ESK_EENS1_15EpilogueDefaultEEEEEvvEEEEvNT_6ParamsE --------------------------
	.section	.nv.info._ZN7cutlass13device_kernelINS_4gemm6kernel13GemmUniversalIN4cute5tupleIJiiiiEEENS1_10collective13CollectiveMmaINS1_34MainloopSm90TmaGmmaWarpSpecializedILi2ENS5_IJNS4_1CILi2EEENSA_ILi1EEESC_EEENS1_35KernelTmaWarpSpecializedCooperativeEEENS5_IJNSA_ILi128EEENSA_ILi80EEENSA_ILi256EEEEEENS_6half_tENS5_IJlSC_lEEESK_SL_NS4_8TiledMMAINS4_8MMA_AtomIJNS4_4SM904GMMA25MMA_64x16x16_F32F16F16_SSILNSP_5MajorE0ELSR_0ELNSP_7ScaleInE1ELSS_1EEEEEENS4_6LayoutISD_NS5_IJSC_NSA_ILi0EEESW_EEEEENS5_IJNS4_10UnderscoreESZ_SZ_EEEEENS4_13SM90_TMA_LOADENS4_14ComposedLayoutINS4_7SwizzleILi3ELi4ELi3EEENS4_18smem_ptr_flag_bitsILi16EEENSV_INS5_IJNSA_ILi8EEENSA_ILi64EEEEEENS5_IJS19_SC_EEEEEEEvNS4_8identityENS4_23SM90_TMA_LOAD_MULTICASTES1D_vS1E_EENS_8epilogue10collective6detail29Sm90TmaWarpSpecializedAdapterINS1I_15DefaultEpilogueISK_SL_SL_NS1H_6thread17LinearCombinationISK_Li1EffLNS1M_9ScaleType4KindE0ELNS_15FloatRoundStyleE2ESK_EENS1_15EpilogueDefaultEEEEEvvEEEEvNT_6ParamsE,"",@"SHT_CUDA_INFO"
	.sectionflags	@""
	.align	4


	//----- nvinfo : EIATTR_CUDA_API_VERSION
	.align		4
        /*0000*/ 	.byte	0x04, 0x37
        /*0002*/ 	.short	(.L_21 - .L_20)
.L_20:
        /*0004*/ 	.word	0x00000082


	//----- nvinfo : EIATTR_KPARAM_INFO
	.align		4
.L_21:
        /*0008*/ 	.byte	0x04, 0x17
        /*000a*/ 	.short	(.L_23 - .L_22)
.L_22:
        /*000c*/ 	.word	0x00000000
        /*0010*/ 	.short	0x0000
        /*0012*/ 	.short	0x0070
        /*0014*/ 	.byte	0x00, 0xf0, 0x01, 0x10


	//----- nvinfo : EIATTR_SPARSE_MMA_MASK
	.align		4
.L_23:
        /*0018*/ 	.byte	0x03, 0x50
        /*001a*/ 	.short	0x0000


	//----- nvinfo : EIATTR_MAXREG_COUNT
	.align		4
        /*001c*/ 	.byte	0x03, 0x1b
        /*001e*/ 	.short	0x00a8


	//----- nvinfo : EIATTR_NUM_BARRIERS
	.align		4
        /*0020*/ 	.byte	0x02, 0x4c
        /*0022*/ 	.byte	0x01
	.zero		1


	//----- nvinfo : EIATTR_EXTERNS
	.align		4
        /*0024*/ 	.byte	0x04, 0x0f
        /*0026*/ 	.short	(.L_25 - .L_24)


	//   ....[0]....
	.align		4
.L_24:
        /*0028*/ 	.word	index@(__assertfail)


	//----- nvinfo : EIATTR_MERCURY_ISA_VERSION
	.align		4
.L_25:
        /*002c*/ 	.byte	0x03, 0x5f
        /*002e*/ 	.short	0x0101


	//----- nvinfo : EIATTR_INT_WARP_WIDE_INSTR_OFFSETS
	.align		4
        /*0030*/ 	.byte	0x04, 0x31
        /*0032*/ 	.short	(.L_27 - .L_26)


	//   ....[0]....
.L_26:
        /*0034*/ 	.word	0x00000440


	//   ....[1]....
        /*0038*/ 	.word	0x00000470


	//   ....[2]....
        /*003c*/ 	.word	0x00000630


	//   ....[3]....
        /*0040*/ 	.word	0x00005840


	//----- nvinfo : EIATTR_COOP_GROUP_MASK_REGIDS
	.align		4
.L_27:
        /*0044*/ 	.byte	0x04, 0x29
        /*0046*/ 	.short	(.L_29 - .L_28)


	//   ....[0]....
.L_28:
        /*0048*/ 	.word	0xffffffff


	//   ....[1]....
        /*004c*/ 	.word	0xffffffff


	//   ....[2]....
        /*0050*/ 	.word	0xffffffff


	//   ....[3]....
        /*0054*/ 	.word	0xffffffff


	//   ....[4]....
        /*0058*/ 	.word	0xffffffff


	//   ....[5]....
        /*005c*/ 	.word	0xffffffff


	//----- nvinfo : EIATTR_COOP_GROUP_INSTR_OFFSETS
	.align		4
.L_29:
        /*0060*/ 	.byte	0x04, 0x28
        /*0062*/ 	.short	(.L_31 - .L_30)


	//   ....[0]....
.L_30:
        /*0064*/ 	.word	0x00000060


	//   ....[1]....
        /*0068*/ 	.word	0x00000070


	//   ....[2]....
        /*006c*/ 	.word	0x00000130


	//   ....[3]....
        /*0070*/ 	.word	0x00000290


	//   ....[4]....
        /*0074*/ 	.word	0x000007b0


	//   ....[5]....
        /*0078*/ 	.word	0x000011f0


	//----- nvinfo : EIATTR_REG_RECONFIG
	.align		4
.L_31:
        /*007c*/ 	.byte	0x01, 0x54
	.zero		2


	//----- nvinfo : EIATTR_SYSCALL_OFFSETS
	.align		4
        /*0080*/ 	.byte	0x04, 0x46
        /*0082*/ 	.short	(.L_33 - .L_32)


	//   ....[0]....
.L_32:
        /*0084*/ 	.word	0x000013b0


	//----- nvinfo : EIATTR_MBARRIER_INSTR_OFFSETS
	.align		4
.L_33:
        /*0088*/ 	.byte	0x04, 0x39
        /*008a*/ 	.short	(.L_35 - .L_34)


	//   ....[0]....
.L_34:
        /*008c*/ 	.word	0x00000230
        /*0090*/ 	.word	0x000000ff
        /*0094*/ 	.word	0x00000000
        /*0098*/ 	.short	0x0100
        /*009a*/ 	.byte	0x08
	.zero		1


	//   ....[1]....
        /*009c*/ 	.word	0x00000240
        /*00a0*/ 	.word	0x000000ff
        /*00a4*/ 	.word	0x00000010
        /*00a8*/ 	.short	0x0100
        /*00aa*/ 	.byte	0x08
	.zero		1


	//   ....[2]....
        /*00ac*/ 	.word	0x00000250
        /*00b0*/ 	.word	0x000000ff
        /*00b4*/ 	.word	0x00000008
        /*00b8*/ 	.short	0x0100
        /*00ba*/ 	.byte	0x08
	.zero		1


	//   ....[3]....
        /*00bc*/ 	.word	0x00000260
        /*00c0*/ 	.word	0x000000ff
        /*00c4*/ 	.word	0x00000018
        /*00c8*/ 	.short	0x0100
        /*00ca*/ 	.byte	0x08
	.zero		1


	//   ....[4]....
        /*00cc*/ 	.word	0x000006b0
        /*00d0*/ 	.word	0x000000ff
        /*00d4*/ 	.word	0x00000030
        /*00d8*/ 	.short	0x0100
        /*00da*/ 	.byte	0x06
	.zero		1


	//   ....[5]....
        /*00dc*/ 	.word	0x00000740
        /*00e0*/ 	.word	0x000000ff
        /*00e4*/ 	.word	0x00000038
        /*00e8*/ 	.short	0x0100
        /*00ea*/ 	.byte	0x06
	.zero		1


	//   ....[6]....
        /*00ec*/ 	.word	0x00001470
        /*00f0*/ 	.word	0x00000003
        /*00f4*/ 	.word	0x00000000
        /*00f8*/ 	.short	0x010a
        /*00fa*/ 	.byte	0x3f
	.zero		1


	//   ....[7]....
        /*00fc*/ 	.word	0x000014b0
        /*0100*/ 	.word	0x00000003
        /*0104*/ 	.word	0x00000000
        /*0108*/ 	.short	0x010a
        /*010a*/ 	.byte	0x3f
	.zero		1


	//   ....[8]....
        /*010c*/ 	.word	0x00003700
        /*0110*/ 	.word	0x00000005
        /*0114*/ 	.word	0x00000000
        /*0118*/ 	.short	0x010a
        /*011a*/ 	.byte	0x3f
	.zero		1


	//   ....[9]....
        /*011c*/ 	.word	0x00003740
        /*0120*/ 	.word	0x00000005
        /*0124*/ 	.word	0x00000000
        /*0128*/ 	.short	0x010a
        /*012a*/ 	.byte	0x3f
	.zero		1


	//   ....[10]....
        /*012c*/ 	.word	0x000056e0
        /*0130*/ 	.word	0x00000005
        /*0134*/ 	.word	0x00000000
        /*0138*/ 	.short	0x0101
        /*013a*/ 	.byte	0x3f
	.zero		1


	//   ....[11]....
        /*013c*/ 	.word	0x000058c0
        /*0140*/ 	.word	0x00000003
        /*0144*/ 	.word	0x00000000
        /*0148*/ 	.short	0x0101
        /*014a*/ 	.byte	0x3f
	.zero		1


	//   ....[12]....
        /*014c*/ 	.word	0x000096d0
        /*0150*/ 	.word	0x00000014
        /*0154*/ 	.word	0x00000010
        /*0158*/ 	.short	0x010a
        /*015a*/ 	.byte	0x3f
	.zero		1


	//   ....[13]....
        /*015c*/ 	.word	0x00009cc0
        /*0160*/ 	.word	0x00000005
        /*0164*/ 	.word	0x00000038
        /*0168*/ 	.short	0x0101
        /*016a*/ 	.byte	0x3f
	.zero		1


	//   ....[14]....
        /*016c*/ 	.word	0x0000a3d0
        /*0170*/ 	.word	0x00000007
        /*0174*/ 	.word	0x00000000
        /*0178*/ 	.short	0x010a
        /*017a*/ 	.byte	0x3f
	.zero		1


	//   ....[15]....
        /*017c*/ 	.word	0x0000a450
        /*0180*/ 	.word	0x00000003
        /*0184*/ 	.word	0x00000000
        /*0188*/ 	.short	0x010a
        /*018a*/ 	.byte	0x3f
	.zero		1


	//   ....[16]....
        /*018c*/ 	.word	0x0000a4b0
        /*0190*/ 	.word	0x00000003
        /*0194*/ 	.word	0x00000000
        /*0198*/ 	.short	0x010a
        /*019a*/ 	.byte	0x3f
	.zero		1


	//   ....[17]....
        /*019c*/ 	.word	0x0000a500
        /*01a0*/ 	.word	0x00000005
        /*01a4*/ 	.word	0x00000000
        /*01a8*/ 	.short	0x010a
        /*01aa*/ 	.byte	0x3f
	.zero		1


	//   ....[18]....
        /*01ac*/ 	.word	0x0000a5d0
        /*01b0*/ 	.word	0x00000014
        /*01b4*/ 	.word	0x00000010
        /*01b8*/ 	.short	0x010a
        /*01ba*/ 	.byte	0x3f
	.zero		1


	//   ....[19]....
        /*01bc*/ 	.word	0x0000a6a0
        /*01c0*/ 	.word	0x00000007
        /*01c4*/ 	.word	0x00000000
        /*01c8*/ 	.short	0x010a
        /*01ca*/ 	.byte	0x3f
	.zero		1


	//----- nvinfo : EIATTR_NUM_MBARRIERS
	.align		4
.L_35:
        /*01cc*/ 	.byte	0x03, 0x38
        /*01ce*/ 	.short	0x0006


	//----- nvinfo : EIATTR_EXIT_INSTR_OFFSETS
	.align		4
        /*01d0*/ 	.byte	0x04, 0x1c
        /*01d2*/ 	.short	(.L_37 - .L_36)


	//   ....[0]....
.L_36:
        /*01d4*/ 	.word	0x00000910


	//   ....[1]....
        /*01d8*/ 	.word	0x00001120


	//   ....[2]....
        /*01dc*/ 	.word	0x00008e00


	//   ....[3]....
        /*01e0*/ 	.word	0x00009360


	//   ....[4]....
        /*01e4*/ 	.word	0x0000a4a0


	//----- nvinfo : EIATTR_MAX_THREADS
	.align		4
.L_37:
        /*01e8*/ 	.byte	0x04, 0x05
        /*01ea*/ 	.short	(.L_39 - .L_38)
.L_38:
        /*01ec*/ 	.word	0x00000180
        /*01f0*/ 	.word	0x00000001
        /*01f4*/ 	.word	0x00000001


	//----- nvinfo : EIATTR_CRS_STACK_SIZE
	.align		4
.L_39:
        /*01f8*/ 	.byte	0x04, 0x1e
        /*01fa*/ 	.short	(.L_41 - .L_40)
.L_40:
        /*01fc*/ 	.word	0x00000000


	//----- nvinfo : EIATTR_CBANK_PARAM_SIZE
	.align		4
.L_41:
        /*0200*/ 	.byte	0x03, 0x19
        /*0202*/ 	.short	0x0470


	//----- nvinfo : EIATTR_PARAM_CBANK
	.align		4
        /*0204*/ 	.byte	0x04, 0x0a
        /*0206*/ 	.short	(.L_43 - .L_42)
	.align		4
.L_42:
        /*0208*/ 	.word	index@(.nv.constant0._ZN7cutlass13device_kernelINS_4gemm6kernel13GemmUniversalIN4cute5tupleIJiiiiEEENS1_10collective13CollectiveMmaINS1_34MainloopSm90TmaGmmaWarpSpecializedILi2ENS5_IJNS4_1CILi2EEENSA_ILi1EEESC_EEENS1_35KernelTmaWarpSpecializedCooperativeEEENS5_IJNSA_ILi128EEENSA_ILi80EEENSA_ILi256EEEEEENS_6half_tENS5_IJlSC_lEEESK_SL_NS4_8TiledMMAINS4_8MMA_AtomIJNS4_4SM904GMMA25MMA_64x16x16_F32F16F16_SSILNSP_5MajorE0ELSR_0ELNSP_7ScaleInE1ELSS_1EEEEEENS4_6LayoutISD_NS5_IJSC_NSA_ILi0EEESW_EEEEENS5_IJNS4_10UnderscoreESZ_SZ_EEEEENS4_13SM90_TMA_LOADENS4_14ComposedLayoutINS4_7SwizzleILi3ELi4ELi3EEENS4_18smem_ptr_flag_bitsILi16EEENSV_INS5_IJNSA_ILi8EEENSA_ILi64EEEEEENS5_IJS19_SC_EEEEEEEvNS4_8identityENS4_23SM90_TMA_LOAD_MULTICASTES1D_vS1E_EENS_8epilogue10collective6detail29Sm90TmaWarpSpecializedAdapterINS1I_15DefaultEpilogueISK_SL_SL_NS1H_6thread17LinearCombinationISK_Li1EffLNS1M_9ScaleType4KindE0ELNS_15FloatRoundStyleE2ESK_EENS1_15EpilogueDefaultEEEEEvvEEEEvNT_6ParamsE)
        /*020c*/ 	.short	0x0210
        /*020e*/ 	.short	0x0470


	//----- nvinfo : EIATTR_SW_WAR
	.align		4
.L_43:
        /*0210*/ 	.byte	0x04, 0x36
        /*0212*/ 	.short	(.L_45 - .L_44)
.L_44:
        /*0214*/ 	.word	0x00000008
.L_45:


//--------------------- .nv.callgraph             --------------------------
	.section	.nv.callgraph,"",@"SHT_CUDA_CALLGRAPH"
	.align	4
	.sectionentsize	8
	.align		4
        /*0000*/ 	.word	0x00000000
	.align		4
        /*0004*/ 	.word	0xffffffff
	.align		4
        /*0008*/ 	.word	index@(_ZN7cutlass13device_kernelINS_4gemm6kernel13GemmUniversalIN4cute5tupleIJiiiiEEENS1_10collective13CollectiveMmaINS1_34MainloopSm90TmaGmmaWarpSpecializedILi2ENS5_IJNS4_1CILi2EEENSA_ILi1EEESC_EEENS1_35KernelTmaWarpSpecializedCooperativeEEENS5_IJNSA_ILi128EEENSA_ILi80EEENSA_ILi256EEEEEENS_6half_tENS5_IJlSC_lEEESK_SL_NS4_8TiledMMAINS4_8MMA_AtomIJNS4_4SM904GMMA25MMA_64x16x16_F32F16F16_SSILNSP_5MajorE0ELSR_0ELNSP_7ScaleInE1ELSS_1EEEEEENS4_6LayoutISD_NS5_IJSC_NSA_ILi0EEESW_EEEEENS5_IJNS4_10UnderscoreESZ_SZ_EEEEENS4_13SM90_TMA_LOADENS4_14ComposedLayoutINS4_7SwizzleILi3ELi4ELi3EEENS4_18smem_ptr_flag_bitsILi16EEENSV_INS5_IJNSA_ILi8EEENSA_ILi64EEEEEENS5_IJS19_SC_EEEEEEEvNS4_8identityENS4_23SM90_TMA_LOAD_MULTICASTES1D_vS1E_EENS_8epilogue10collective6detail29Sm90TmaWarpSpecializedAdapterINS1I_15DefaultEpilogueISK_SL_SL_NS1H_6thread17LinearCombinationISK_Li1EffLNS1M_9ScaleType4KindE0ELNS_15FloatRoundStyleE2ESK_EENS1_15EpilogueDefaultEEEEEvvEEEEvNT_6ParamsE)
	.align		4
        /*000c*/ 	.word	index@(__assertfail)
	.align		4
        /*0010*/ 	.word	0x00000000
	.align		4
        /*0014*/ 	.word	0xfffffffe
	.align		4
        /*0018*/ 	.word	0x00000000
	.align		4
        /*001c*/ 	.word	0xfffffffd
	.align		4
        /*0020*/ 	.word	0x00000000
	.align		4
        /*0024*/ 	.word	0xfffffffc


//--------------------- .nv.constant4             --------------------------
	.section	.nv.constant4,"a",@progbits
	.align	8
	.align		8
.nv.constant4:
        /*0000*/ 	.dword	__assertfail
	.align		8
        /*0008*/ 	.dword	__unnamed_1
	.align		8
        /*0010*/ 	.dword	_ZN40_INTERNAL_7ecfbdd6_4_k_cu_b1a5c88a_108874cuda3std3__45__cpo5beginE
	.align		8
        /*0018*/ 	.dword	_ZN40_INTERNAL_7ecfbdd6_4_k_cu_b1a5c88a_108874cuda3std3__45__cpo3endE
	.align		8
        /*0020*/ 	.dword	_ZN40_INTERNAL_7ecfbdd6_4_k_cu_b1a5c88a_108874cuda3std3__45__cpo6cbeginE
	.align		8
        /*0028*/ 	.dword	_ZN40_INTERNAL_7ecfbdd6_4_k_cu_b1a5c88a_108874cuda3std3__45__cpo4cendE
	.align		8
        /*0030*/ 	.dword	_ZN40_INTERNAL_7ecfbdd6_4_k_cu_b1a5c88a_108874cuda3std3__442_GLOBAL__N__7ecfbdd6_4_k_cu_b1a5c88a_108876ignoreE
	.align		8
        /*0038*/ 	.dword	_ZN40_INTERNAL_7ecfbdd6_4_k_cu_b1a5c88a_108874cuda3std3__419piecewise_constructE
	.align		8
        /*0040*/ 	.dword	_ZN40_INTERNAL_7ecfbdd6_4_k_cu_b1a5c88a_108874cuda3std3__48in_placeE
	.align		8
        /*0048*/ 	.dword	_ZN40_INTERNAL_7ecfbdd6_4_k_cu_b1a5c88a_108874cuda3std6ranges3__45__cpo4swapE
	.align		8
        /*0050*/ 	.dword	_ZN40_INTERNAL_7ecfbdd6_4_k_cu_b1a5c88a_108874cuda3std6ranges3__45__cpo9iter_moveE
	.align		8
        /*0058*/ 	.dword	_ZN40_INTERNAL_7ecfbdd6_4_k_cu_b1a5c88a_108874cute7productE
	.align		8
        /*0060*/ 	.dword	_ZN40_INTERNAL_7ecfbdd6_4_k_cu_b1a5c88a_108874cute1_E
	.align		8
        /*0068*/ 	.dword	$str$22
	.align		8
        /*0070*/ 	.dword	$str$23


//--------------------- .text._ZN7cutlass13device_kernelINS_4gemm6kernel13GemmUniversalIN4cute5tupleIJiiiiEEENS1_10collective13CollectiveMmaINS1_34MainloopSm90TmaGmmaWarpSpecializedILi2ENS5_IJNS4_1CILi2EEENSA_ILi1EEESC_EEENS1_35KernelTmaWarpSpecializedCooperativeEEENS5_IJNSA_ILi128EEENSA_ILi80EEENSA_ILi256EEEEEENS_6half_tENS5_IJlSC_lEEESK_SL_NS4_8TiledMMAINS4_8MMA_AtomIJNS4_4SM904GMMA25MMA_64x16x16_F32F16F16_SSILNSP_5MajorE0ELSR_0ELNSP_7ScaleInE1ELSS_1EEEEEENS4_6LayoutISD_NS5_IJSC_NSA_ILi0EEESW_EEEEENS5_IJNS4_10UnderscoreESZ_SZ_EEEEENS4_13SM90_TMA_LOADENS4_14ComposedLayoutINS4_7SwizzleILi3ELi4ELi3EEENS4_18smem_ptr_flag_bitsILi16EEENSV_INS5_IJNSA_ILi8EEENSA_ILi64EEEEEENS5_IJS19_SC_EEEEEEEvNS4_8identityENS4_23SM90_TMA_LOAD_MULTICASTES1D_vS1E_EENS_8epilogue10collective6detail29Sm90TmaWarpSpecializedAdapterINS1I_15DefaultEpilogueISK_SL_SL_NS1H_6thread17LinearCombinationISK_Li1EffLNS1M_9ScaleType4KindE0ELNS_15FloatRoundStyleE2ESK_EENS1_15EpilogueDefaultEEEEEvvEEEEvNT_6ParamsE --------------------------
	.section	.text._ZN7cutlass13device_kernelINS_4gemm6kernel13GemmUniversalIN4cute5tupleIJiiiiEEENS1_10collective13CollectiveMmaINS1_34MainloopSm90TmaGmmaWarpSpecializedILi2ENS5_IJNS4_1CILi2EEENSA_ILi1EEESC_EEENS1_35KernelTmaWarpSpecializedCooperativeEEENS5_IJNSA_ILi128EEENSA_ILi80EEENSA_ILi256EEEEEENS_6half_tENS5_IJlSC_lEEESK_SL_NS4_8TiledMMAINS4_8MMA_AtomIJNS4_4SM904GMMA25MMA_64x16x16_F32F16F16_SSILNSP_5MajorE0ELSR_0ELNSP_7ScaleInE1ELSS_1EEEEEENS4_6LayoutISD_NS5_IJSC_NSA_ILi0EEESW_EEEEENS5_IJNS4_10UnderscoreESZ_SZ_EEEEENS4_13SM90_TMA_LOADENS4_14ComposedLayoutINS4_7SwizzleILi3ELi4ELi3EEENS4_18smem_ptr_flag_bitsILi16EEENSV_INS5_IJNSA_ILi8EEENSA_ILi64EEEEEENS5_IJS19_SC_EEEEEEEvNS4_8identityENS4_23SM90_TMA_LOAD_MULTICASTES1D_vS1E_EENS_8epilogue10collective6detail29Sm90TmaWarpSpecializedAdapterINS1I_15DefaultEpilogueISK_SL_SL_NS1H_6thread17LinearCombinationISK_Li1EffLNS1M_9ScaleType4KindE0ELNS_15FloatRoundStyleE2ESK_EENS1_15EpilogueDefaultEEEEEvvEEEEvNT_6ParamsE,"ax",@progbits
	.align	128
.text._ZN7cutlass13device_kernelINS_4gemm6kernel13GemmUniversalIN4cute5tupleIJiiiiEEENS1_10collective13CollectiveMmaINS1_34MainloopSm90TmaGmmaWarpSpecializedILi2ENS5_IJNS4_1CILi2EEENSA_ILi1EEESC_EEENS1_35KernelTmaWarpSpecializedCooperativeEEENS5_IJNSA_ILi128EEENSA_ILi80EEENSA_ILi256EEEEEENS_6half_tENS5_IJlSC_lEEESK_SL_NS4_8TiledMMAINS4_8MMA_AtomIJNS4_4SM904GMMA25MMA_64x16x16_F32F16F16_SSILNSP_5MajorE0ELSR_0ELNSP_7ScaleInE1ELSS_1EEEEEENS4_6LayoutISD_NS5_IJSC_NSA_ILi0EEESW_EEEEENS5_IJNS4_10UnderscoreESZ_SZ_EEEEENS4_13SM90_TMA_LOADENS4_14ComposedLayoutINS4_7SwizzleILi3ELi4ELi3EEENS4_18smem_ptr_flag_bitsILi16EEENSV_INS5_IJNSA_ILi8EEENSA_ILi64EEEEEENS5_IJS19_SC_EEEEEEEvNS4_8identityENS4_23SM90_TMA_LOAD_MULTICASTES1D_vS1E_EENS_8epilogue10collective6detail29Sm90TmaWarpSpecializedAdapterINS1I_15DefaultEpilogueISK_SL_SL_NS1H_6thread17LinearCombinationISK_Li1EffLNS1M_9ScaleType4KindE0ELNS_15FloatRoundStyleE2ESK_EENS1_15EpilogueDefaultEEEEEvvEEEEvNT_6ParamsE:
        .type           _ZN7cutlass13device_kernelINS_4gemm6kernel13GemmUniversalIN4cute5tupleIJiiiiEEENS1_10collective13CollectiveMmaINS1_34MainloopSm90TmaGmmaWarpSpecializedILi2ENS5_IJNS4_1CILi2EEENSA_ILi1EEESC_EEENS1_35KernelTmaWarpSpecializedCooperativeEEENS5_IJNSA_ILi128EEENSA_ILi80EEENSA_ILi256EEEEEENS_6half_tENS5_IJlSC_lEEESK_SL_NS4_8TiledMMAINS4_8MMA_AtomIJNS4_4SM904GMMA25MMA_64x16x16_F32F16F16_SSILNSP_5MajorE0ELSR_0ELNSP_7ScaleInE1ELSS_1EEEEEENS4_6LayoutISD_NS5_IJSC_NSA_ILi0EEESW_EEEEENS5_IJNS4_10UnderscoreESZ_SZ_EEEEENS4_13SM90_TMA_LOADENS4_14ComposedLayoutINS4_7SwizzleILi3ELi4ELi3EEENS4_18smem_ptr_flag_bitsILi16EEENSV_INS5_IJNSA_ILi8EEENSA_ILi64EEEEEENS5_IJS19_SC_EEEEEEEvNS4_8identityENS4_23SM90_TMA_LOAD_MULTICASTES1D_vS1E_EENS_8epilogue10collective6detail29Sm90TmaWarpSpecializedAdapterINS1I_15DefaultEpilogueISK_SL_SL_NS1H_6thread17LinearCombinationISK_Li1EffLNS1M_9ScaleType4KindE0ELNS_15FloatRoundStyleE2ESK_EENS1_15EpilogueDefaultEEEEEvvEEEEvNT_6ParamsE,@function
        .size           _ZN7cutlass13device_kernelINS_4gemm6kernel13GemmUniversalIN4cute5tupleIJiiiiEEENS1_10collective13CollectiveMmaINS1_34MainloopSm90TmaGmmaWarpSpecializedILi2ENS5_IJNS4_1CILi2EEENSA_ILi1EEESC_EEENS1_35KernelTmaWarpSpecializedCooperativeEEENS5_IJNSA_ILi128EEENSA_ILi80EEENSA_ILi256EEEEEENS_6half_tENS5_IJlSC_lEEESK_SL_NS4_8TiledMMAINS4_8MMA_AtomIJNS4_4SM904GMMA25MMA_64x16x16_F32F16F16_SSILNSP_5MajorE0ELSR_0ELNSP_7ScaleInE1ELSS_1EEEEEENS4_6LayoutISD_NS5_IJSC_NSA_ILi0EEESW_EEEEENS5_IJNS4_10UnderscoreESZ_SZ_EEEEENS4_13SM90_TMA_LOADENS4_14ComposedLayoutINS4_7SwizzleILi3ELi4ELi3EEENS4_18smem_ptr_flag_bitsILi16EEENSV_INS5_IJNSA_ILi8EEENSA_ILi64EEEEEENS5_IJS19_SC_EEEEEEEvNS4_8identityENS4_23SM90_TMA_LOAD_MULTICASTES1D_vS1E_EENS_8epilogue10collective6detail29Sm90TmaWarpSpecializedAdapterINS1I_15DefaultEpilogueISK_SL_SL_NS1H_6thread17LinearCombinationISK_Li1EffLNS1M_9ScaleType4KindE0ELNS_15FloatRoundStyleE2ESK_EENS1_15EpilogueDefaultEEEEEvvEEEEvNT_6ParamsE,(.L_x_145 - _ZN7cutlass13device_kernelINS_4gemm6kernel13GemmUniversalIN4cute5tupleIJiiiiEEENS1_10collective13CollectiveMmaINS1_34MainloopSm90TmaGmmaWarpSpecializedILi2ENS5_IJNS4_1CILi2EEENSA_ILi1EEESC_EEENS1_35KernelTmaWarpSpecializedCooperativeEEENS5_IJNSA_ILi128EEENSA_ILi80EEENSA_ILi256EEEEEENS_6half_tENS5_IJlSC_lEEESK_SL_NS4_8TiledMMAINS4_8MMA_AtomIJNS4_4SM904GMMA25MMA_64x16x16_F32F16F16_SSILNSP_5MajorE0ELSR_0ELNSP_7ScaleInE1ELSS_1EEEEEENS4_6LayoutISD_NS5_IJSC_NSA_ILi0EEESW_EEEEENS5_IJNS4_10UnderscoreESZ_SZ_EEEEENS4_13SM90_TMA_LOADENS4_14ComposedLayoutINS4_7SwizzleILi3ELi4ELi3EEENS4_18smem_ptr_flag_bitsILi16EEENSV_INS5_IJNSA_ILi8EEENSA_ILi64EEEEEENS5_IJS19_SC_EEEEEEEvNS4_8identityENS4_23SM90_TMA_LOAD_MULTICASTES1D_vS1E_EENS_8epilogue10collective6detail29Sm90TmaWarpSpecializedAdapterINS1I_15DefaultEpilogueISK_SL_SL_NS1H_6thread17LinearCombinationISK_Li1EffLNS1M_9ScaleType4KindE0ELNS_15FloatRoundStyleE2ESK_EENS1_15EpilogueDefaultEEEEEvvEEEEvNT_6ParamsE)
        .other          _ZN7cutlass13device_kernelINS_4gemm6kernel13GemmUniversalIN4cute5tupleIJiiiiEEENS1_10collective13CollectiveMmaINS1_34MainloopSm90TmaGmmaWarpSpecializedILi2ENS5_IJNS4_1CILi2EEENSA_ILi1EEESC_EEENS1_35KernelTmaWarpSpecializedCooperativeEEENS5_IJNSA_ILi128EEENSA_ILi80EEENSA_ILi256EEEEEENS_6half_tENS5_IJlSC_lEEESK_SL_NS4_8TiledMMAINS4_8MMA_AtomIJNS4_4SM904GMMA25MMA_64x16x16_F32F16F16_SSILNSP_5MajorE0ELSR_0ELNSP_7ScaleInE1ELSS_1EEEEEENS4_6LayoutISD_NS5_IJSC_NSA_ILi0EEESW_EEEEENS5_IJNS4_10UnderscoreESZ_SZ_EEEEENS4_13SM90_TMA_LOADENS4_14ComposedLayoutINS4_7SwizzleILi3ELi4ELi3EEENS4_18smem_ptr_flag_bitsILi16EEENSV_INS5_IJNSA_ILi8EEENSA_ILi64EEEEEENS5_IJS19_SC_EEEEEEEvNS4_8identityENS4_23SM90_TMA_LOAD_MULTICASTES1D_vS1E_EENS_8epilogue10collective6detail29Sm90TmaWarpSpecializedAdapterINS1I_15DefaultEpilogueISK_SL_SL_NS1H_6thread17LinearCombinationISK_Li1EffLNS1M_9ScaleType4KindE0ELNS_15FloatRoundStyleE2ESK_EENS1_15EpilogueDefaultEEEEEvvEEEEvNT_6ParamsE,@"STO_CUDA_ENTRY STV_DEFAULT"
_ZN7cutlass13device_kernelINS_4gemm6kernel13GemmUniversalIN4cute5tupleIJiiiiEEENS1_10collective13CollectiveMmaINS1_34MainloopSm90TmaGmmaWarpSpecializedILi2ENS5_IJNS4_1CILi2EEENSA_ILi1EEESC_EEENS1_35KernelTmaWarpSpecializedCooperativeEEENS5_IJNSA_ILi128EEENSA_ILi80EEENSA_ILi256EEEEEENS_6half_tENS5_IJlSC_lEEESK_SL_NS4_8TiledMMAINS4_8MMA_AtomIJNS4_4SM904GMMA25MMA_64x16x16_F32F16F16_SSILNSP_5MajorE0ELSR_0ELNSP_7ScaleInE1ELSS_1EEEEEENS4_6LayoutISD_NS5_IJSC_NSA_ILi0EEESW_EEEEENS5_IJNS4_10UnderscoreESZ_SZ_EEEEENS4_13SM90_TMA_LOADENS4_14ComposedLayoutINS4_7SwizzleILi3ELi4ELi3EEENS4_18smem_ptr_flag_bitsILi16EEENSV_INS5_IJNSA_ILi8EEENSA_ILi64EEEEEENS5_IJS19_SC_EEEEEEEvNS4_8identityENS4_23SM90_TMA_LOAD_MULTICASTES1D_vS1E_EENS_8epilogue10collective6detail29Sm90TmaWarpSpecializedAdapterINS1I_15DefaultEpilogueISK_SL_SL_NS1H_6thread17LinearCombinationISK_Li1EffLNS1M_9ScaleType4KindE0ELNS_15FloatRoundStyleE2ESK_EENS1_15EpilogueDefaultEEEEEvvEEEEvNT_6ParamsE:
[----:B------:R-:W0:Y:S01]  /*0000*/  LDC R1, c[0x0][0x28] ;  /* 0x00000a00ff017b82 */ /* 0x000e220000000800 */
[----:B------:R-:W1:Y:S01]  /*0010*/  S2R R18, SR_TID.X ;  /* 0x0000000000127919 */ /* 0x000e620000002100 */
[----:B------:R-:W-:Y:S01]  /*0020*/  ELECT P0, URZ, PT ;  /* 0x00000000003f782f */ /* 0x000fe20003800000 */
[----:B------:R-:W-:Y:S01]  /*0030*/  BSSY B0, `(.L_x_0) ;  /* 0x000000f000007945 */ /* 0x000fe20003800000 */
[--C-:B-1----:R-:W-:Y:S02]  /*0040*/  SHF.R.U32.HI R0, RZ, 0x5, R18.reuse ;  /* 0x00000005ff007819 */ /* 0x102fe40000011612 */
[----:B------:R-:W-:-:S03]  /*0050*/  SHF.R.U32.HI R3, RZ, 0x7, R18 ;  /* 0x00000007ff037819 */ /* 0x000fc60000011612 */
[----:B------:R-:W1:Y:S04]  /*0060*/  SHFL.IDX PT, R2, R0, RZ, 0x1f ;  /* 0x00001fff00027589 */ /* 0x000e6800000e0000 */
[----:B------:R2:W3:Y:S01]  /*0070*/  SHFL.IDX PT, R5, R3, RZ, 0x1f ;  /* 0x00001fff03057589 */ /* 0x0004e200000e0000 */
[----:B-1----:R-:W-:-:S13]  /*0080*/  ISETP.NE.OR P0, PT, R2, RZ, !P0 ;  /* 0x000000ff0200720c */ /* 0x002fda0004705670 */
[----:B0-23--:R-:W-:Y:S05]  /*0090*/  @P0 BRA `(.L_x_1) ;  /* 0x0000000000200947 */ /* 0x00dfea0003800000 */
[----:B------:R-:W-:Y:S02]  /*00a0*/  ULDC.64 UR4, c[0x0][0x198] ;  /* 0x0000660000047ab9 */ /* 0x000fe40000000a00 */
[----:B------:R-:W-:Y:S02]  /*00b0*/  UIADD3 UR6, UP0, UR4, 0xf0, URZ ;  /* 0x000000f004067890 */ /* 0x000fe4000ff1e03f */
[----:B------:R-:W-:Y:S02]  /*00c0*/  UIADD3 UR4, UP1, UR4, 0x1f0, URZ ;  /* 0x000001f004047890 */ /* 0x000fe4000ff3e03f */
[----:B------:R-:W-:Y:S02]  /*00d0*/  UIADD3.X UR7, URZ, UR5, URZ, UP0, !UPT ;  /* 0x000000053f077290 */ /* 0x000fe400087fe43f */
[----:B------:R-:W-:-:S07]  /*00e0*/  UIADD3.X UR5, URZ, UR5, URZ, UP1, !UPT ;  /* 0x000000053f057290 */ /* 0x000fce0008ffe43f */
[----:B------:R0:W-:Y:S02]  /*00f0*/  UTMACCTL.PF [UR6] ;  /* 0x00000000060079b9 */ /* 0x0001e40008040000 */
[----:B------:R0:W-:Y:S02]  /*0100*/  UTMACCTL.PF [UR4] ;  /* 0x00000000040079b9 */ /* 0x0001e40008040000 */
[----:B0-----:R-:W-:Y:S01]  /*0110*/  NOP ;  /* 0x0000000000007918 */ /* 0x001fe20000000000 */
.L_x_1:
[----:B------:R-:W-:Y:S05]  /*0120*/  BSYNC B0 ;  /* 0x0000000000007941 */ /* 0x000fea0003800000 */
.L_x_0:
[----:B------:R-:W0:Y:S02]  /*0130*/  SHFL.IDX PT, R3, R0, RZ, 0x1f ;  /* 0x00001fff00037589 */ /* 0x000e2400000e0000 */
[----:B0-----:R-:W-:-:S13]  /*0140*/  ISETP.NE.AND P0, PT, R3, RZ, PT ;  /* 0x000000ff0300720c */ /* 0x001fda0003f05270 */
[----:B------:R-:W-:Y:S05]  /*0150*/  @P0 BRA `(.L_x_2) ;  /* 0x0000000000480947 */ /* 0x000fea0003800000 */
[----:B------:R-:W0:Y:S01]  /*0160*/  S2UR UR8, SR_CgaCtaId ;  /* 0x00000000000879c3 */ /* 0x000e220000008800 */
[----:B------:R-:W-:Y:S01]  /*0170*/  UMOV UR4, 0x400 ;  /* 0x0000040000047882 */ /* 0x000fe20000000000 */
[----:B------:R-:W-:Y:S01]  /*0180*/  UMOV UR5, 0x1 ;  /* 0x0000000100057882 */ /* 0x000fe20000000000 */
[----:B------:R-:W-:Y:S01]  /*0190*/  UMOV UR6, 0x4 ;  /* 0x0000000400067882 */ /* 0x000fe20000000000 */
[----:B------:R-:W-:Y:S01]  /*01a0*/  ELECT P0, URZ, PT ;  /* 0x00000000003f782f */ /* 0x000fe20003800000 */
[----:B------:R-:W-:-:S04]  /*01b0*/  UIADD3 UR6, -UR6, 0x100000, URZ ;  /* 0x0010000006067890 */ /* 0x000fc8000fffe13f */
[----:B------:R-:W-:Y:S02]  /*01c0*/  USHF.L.U32 UR7, UR6, 0xb, URZ ;  /* 0x0000000b06077899 */ /* 0x000fe4000800063f */
[----:B------:R-:W-:Y:S02]  /*01d0*/  USHF.L.U32 UR6, UR6, 0x1, URZ ;  /* 0x0000000106067899 */ /* 0x000fe4000800063f */
[----:B0-----:R-:W-:Y:S02]  /*01e0*/  ULEA UR8, UR8, UR4, 0x18 ;  /* 0x0000000408087291 */ /* 0x001fe4000f8ec03f */
[----:B------:R-:W-:-:S04]  /*01f0*/  UIADD3 UR4, -UR5, 0x100000, URZ ;  /* 0x0010000005047890 */ /* 0x000fc8000fffe13f */
[----:B------:R-:W-:Y:S02]  /*0200*/  USHF.L.U32 UR5, UR4, 0xb, URZ ;  /* 0x0000000b04057899 */ /* 0x000fe4000800063f */
[----:B------:R-:W-:Y:S01]  /*0210*/  USHF.L.U32 UR4, UR4, 0x1, URZ ;  /* 0x0000000104047899 */ /* 0x000fe2000800063f */
[----:B------:R-:W0:Y:S11]  /*0220*/  FENCE.VIEW.ASYNC.S ;  /* 0x00000000000073c6 */ /* 0x000e360000000000 */
[----:B0-----:R0:W1:Y:S01]  /*0230*/  SYNCS.EXCH.64 URZ, [UR8], UR4 ;  /* 0x00000004083f75b2 */ /* 0x0010620008000100 */
[----:B------:R0:W2:Y:S01]  /*0240*/  SYNCS.EXCH.64 URZ, [UR8+0x10], UR6 ;  /* 0x00001006083f75b2 */ /* 0x0000a20008000100 */
[----:B------:R0:W3:Y:S01]  /*0250*/  SYNCS.EXCH.64 URZ, [UR8+0x8], UR4 ;  /* 0x00000804083f75b2 */ /* 0x0000e20008000100 */
[----:B------:R0:W4:Y:S01]  /*0260*/  SYNCS.EXCH.64 URZ, [UR8+0x18], UR6 ;  /* 0x00001806083f75b2 */ /* 0x0001220008000100 */
[----:B------:R-:W-:Y:S01]  /*0270*/  NOP ;  /* 0x0000000000007918 */ /* 0x000fe20000000000 */
.L_x_2:
[----:B------:R-:W-:Y:S01]  /*0280*/  SHF.R.S32.HI R7, RZ, 0x1f, R18 ;  /* 0x0000001fff077819 */ /* 0x000fe20000011412 */
[----:B------:R-:W5:Y:S01]  /*0290*/  SHFL.IDX PT, R0, R0, RZ, 0x1f ;  /* 0x00001fff00007589 */ /* 0x000f6200000e0000 */
[----:B0-----:R-:W0:Y:S01]  /*02a0*/  S2UR UR8, SR_CTAID.X ;  /* 0x00000000000879c3 */ /* 0x001e220000002500 */
[----:B------:R-:W-:Y:S02]  /*02b0*/  ELECT P0, URZ, PT ;  /* 0x00000000003f782f */ /* 0x000fe40003800000 */
[----:B------:R-:W-:Y:S01]  /*02c0*/  LEA.HI R7, R7, R18, RZ, 0x7 ;  /* 0x0000001207077211 */ /* 0x000fe200078f38ff */
[----:B------:R-:W1:Y:S01]  /*02d0*/  S2R R4, SR_CTAID.Y ;  /* 0x0000000000047919 */ /* 0x000e620000002600 */
[----:B------:R-:W-:Y:S01]  /*02e0*/  SHF.R.S32.HI R8, RZ, 0x1f, R3 ;  /* 0x0000001fff087819 */ /* 0x000fe20000011403 */
[----:B------:R-:W-:Y:S01]  /*02f0*/  ULDC UR4, c[0x0][0x150] ;  /* 0x0000540000047ab9 */ /* 0x000fe20000000800 */
[----:B------:R-:W-:Y:S01]  /*0300*/  LOP3.LUT R7, R7, 0xffffff80, RZ, 0xc0, !PT ;  /* 0xffffff8007077812 */ /* 0x000fe200078ec0ff */
[----:B------:R-:W-:Y:S01]  /*0310*/  NOP ;  /* 0x0000000000007918 */ /* 0x000fe20000000000 */
[----:B------:R-:W-:Y:S01]  /*0320*/  LEA.HI R8, R8, R3, RZ, 0x2 ;  /* 0x0000000308087211 */ /* 0x000fe200078f10ff */
[----:B------:R-:W2:Y:S01]  /*0330*/  LDC R10, c[0x0][0x144] ;  /* 0x00005100ff0a7b82 */ /* 0x000ea20000000800 */
[----:B------:R-:W-:Y:S01]  /*0340*/  NOP ;  /* 0x0000000000007918 */ /* 0x000fe20000000000 */
[----:B------:R-:W-:Y:S01]  /*0350*/  IMAD.IADD R6, R18, 0x1, -R7 ;  /* 0x0000000112067824 */ /* 0x000fe200078e0a07 */
[----:B------:R-:W-:Y:S01]  /*0360*/  LOP3.LUT R8, R8, 0x3ffffffc, RZ, 0xc0, !PT ;  /* 0x3ffffffc08087812 */ /* 0x000fe200078ec0ff */
[----:B------:R-:W-:Y:S01]  /*0370*/  IMAD.MOV.U32 R23, RZ, RZ, 0x1 ;  /* 0x00000001ff177424 */ /* 0x000fe200078e00ff */
[----:B------:R-:W-:-:S02]  /*0380*/  ISETP.NE.AND P3, PT, R5, RZ, PT ;  /* 0x000000ff0500720c */ /* 0x000fc40003f65270 */
[----:B------:R-:W-:Y:S01]  /*0390*/  SHF.R.S32.HI R7, RZ, 0x1f, R6 ;  /* 0x0000001fff077819 */ /* 0x000fe20000011406 */
[----:B------:R-:W-:Y:S01]  /*03a0*/  IMAD.IADD R8, R3, 0x1, -R8 ;  /* 0x0000000103087824 */ /* 0x000fe200078e0a08 */
[----:B------:R-:W3:Y:S02]  /*03b0*/  LDC R13, c[0x0][0x140] ;  /* 0x00005000ff0d7b82 */ /* 0x000ee40000000800 */
[----:B------:R-:W-:Y:S02]  /*03c0*/  LEA.HI R7, R7, R6, RZ, 0x3 ;  /* 0x0000000607077211 */ /* 0x000fe400078f18ff */
[----:B-----5:R-:W-:Y:S02]  /*03d0*/  ISETP.NE.OR P0, PT, R0, RZ, !P0 ;  /* 0x000000ff0000720c */ /* 0x020fe40004705670 */
[--C-:B------:R-:W-:Y:S02]  /*03e0*/  SHF.R.S32.HI R0, RZ, 0x3, R7.reuse ;  /* 0x00000003ff007819 */ /* 0x100fe40000011407 */
[----:B------:R-:W-:-:S02]  /*03f0*/  SHF.R.S32.HI R7, RZ, 0x1f, R7 ;  /* 0x0000001fff077819 */ /* 0x000fc40000011407 */
[----:B0-----:R-:W-:Y:S02]  /*0400*/  I2FP.F32.U32 R9, UR8 ;  /* 0x0000000800097c45 */ /* 0x001fe40008201000 */
[----:B------:R-:W-:-:S03]  /*0410*/  LEA.HI R7, R7, R0, RZ, 0x2 ;  /* 0x0000000007077211 */ /* 0x000fc600078f10ff */
[----:B------:R-:W-:Y:S01]  /*0420*/  FMUL R9, R9, UR4 ;  /* 0x0000000409097c20 */ /* 0x000fe20008400000 */
[----:B------:R-:W-:Y:S01]  /*0430*/  LOP3.LUT R7, R7, 0xfffffffc, RZ, 0xc0, !PT ;  /* 0xfffffffc07077812 */ /* 0x000fe200078ec0ff */
[----:B------:R-:W-:Y:S01]  /*0440*/  VOTEU.ALL UP0, P0 ;  /* 0x00000000003f7886 */ /* 0x000fe20000000000 */
[----:B-1----:R-:W-:Y:S01]  /*0450*/  I2FP.F32.U32 R3, R4 ;  /* 0x0000000400037245 */ /* 0x002fe20000201000 */
[----:B------:R-:W-:Y:S01]  /*0460*/  ULDC UR4, c[0x0][0x154] ;  /* 0x0000550000047ab9 */ /* 0x000fe20000000800 */
[----:B------:R-:W-:Y:S01]  /*0470*/  VOTEU.ALL UP1, P0 ;  /* 0x00000000003f7886 */ /* 0x000fe20000020000 */
[----:B------:R-:W0:Y:S01]  /*0480*/  F2I.U32.TRUNC.NTZ R9, R9 ;  /* 0x0000000900097305 */ /* 0x000e22000020f000 */
[----:B------:R-:W-:Y:S01]  /*0490*/  IMAD.IADD R7, R0, 0x1, -R7 ;  /* 0x0000000100077824 */ /* 0x000fe200078e0a07 */
[----:B------:R-:W1:Y:S01]  /*04a0*/  @!UP0 S2UR UR7, SR_CgaCtaId ;  /* 0x00000000000789c3 */ /* 0x000e620000008800 */
[----:B------:R-:W-:Y:S01]  /*04b0*/  FMUL R12, R3, UR4 ;  /* 0x00000004030c7c20 */ /* 0x000fe20008400000 */
[----:B------:R-:W-:Y:S01]  /*04c0*/  UMOV UR4, 0x20 ;  /* 0x0000002000047882 */ /* 0x000fe20000000000 */
[----:B------:R-:W-:Y:S01]  /*04d0*/  IMAD R8, R8, 0x4, R7 ;  /* 0x0000000408087824 */ /* 0x000fe200078e0207 */
[----:B------:R-:W-:Y:S01]  /*04e0*/  @!UP0 UMOV UR6, 0x400 ;  /* 0x0000040000068882 */ /* 0x000fe20000000000 */
[----:B------:R-:W-:-:S04]  /*04f0*/  @!UP0 UIADD3 UR4, -UR4, 0x100000, URZ ;  /* 0x0010000004048890 */ /* 0x000fc8000fffe13f */
[----:B------:R-:W-:Y:S02]  /*0500*/  @!UP0 USHF.L.U32 UR5, UR4, 0xb, URZ ;  /* 0x0000000b04058899 */ /* 0x000fe4000800063f */
[----:B------:R-:W-:Y:S01]  /*0510*/  @!UP0 USHF.L.U32 UR4, UR4, 0x1, URZ ;  /* 0x0000000104048899 */ /* 0x000fe2000800063f */
[----:B---3--:R-:W-:Y:S01]  /*0520*/  ISETP.EQ.U32.AND P2, PT, R13, 0x1, PT ;  /* 0x000000010d00780c */ /* 0x008fe20003f42070 */
[----:B------:R-:W3:Y:S01]  /*0530*/  F2I.U32.TRUNC.NTZ R12, R12 ;  /* 0x0000000c000c7305 */ /* 0x000ee2000020f000 */
[----:B------:R-:W-:Y:S01]  /*0540*/  LEA.HI R0, R8, R8, RZ, 0x1 ;  /* 0x0000000808007211 */ /* 0x000fe200078f08ff */
[----:B------:R-:W5:Y:S03]  /*0550*/  LDC R7, c[0x0][0x148] ;  /* 0x00005200ff077b82 */ /* 0x000f660000000800 */
[----:B------:R-:W-:Y:S01]  /*0560*/  LOP3.LUT R11, R0, 0xfffffffe, RZ, 0xc0, !PT ;  /* 0xfffffffe000b7812 */ /* 0x000fe200078ec0ff */
[----:B0-----:R-:W-:Y:S01]  /*0570*/  IMAD.MOV R15, RZ, RZ, -R9 ;  /* 0x000000ffff0f7224 */ /* 0x001fe200078e0a09 */
[----:B------:R-:W-:-:S03]  /*0580*/  SHF.R.S32.HI R9, RZ, 0x1f, R2 ;  /* 0x0000001fff097819 */ /* 0x000fc60000011402 */
[----:B--2---:R-:W-:Y:S01]  /*0590*/  IMAD R3, R10, R15, UR8 ;  /* 0x000000080a037e24 */ /* 0x004fe2000f8e020f */
[----:B------:R-:W-:Y:S01]  /*05a0*/  LEA.HI R9, R9, R2, RZ, 0x2 ;  /* 0x0000000209097211 */ /* 0x000fe200078f10ff */
[C---:B------:R-:W-:Y:S02]  /*05b0*/  IMAD.IADD R0, R8.reuse, 0x1, -R11 ;  /* 0x0000000108007824 */ /* 0x040fe400078e0a0b */
[----:B------:R-:W-:Y:S01]  /*05c0*/  IMAD.SHL.U32 R11, R8, 0x4, RZ ;  /* 0x00000004080b7824 */ /* 0x000fe200078e00ff */
[----:B------:R-:W-:Y:S01]  /*05d0*/  LOP3.LUT R9, R9, 0xfffffffc, RZ, 0xc0, !PT ;  /* 0xfffffffc09097812 */ /* 0x000fe200078ec0ff */
[----:B---3--:R-:W-:Y:S01]  /*05e0*/  IMAD.MOV R21, RZ, RZ, -R12 ;  /* 0x000000ffff157224 */ /* 0x008fe200078e0a0c */
[----:B------:R-:W-:Y:S01]  /*05f0*/  ISETP.NE.AND P4, PT, R0, R3, PT ;  /* 0x000000030000720c */ /* 0x000fe20003f85270 */
[----:B-1----:R-:W-:Y:S01]  /*0600*/  @!UP0 ULEA UR6, UR7, UR6, 0x18 ;  /* 0x0000000607068291 */ /* 0x002fe2000f8ec03f */
[----:B------:R-:W-:Y:S01]  /*0610*/  LOP3.LUT R22, R8, 0xc, R11, 0x78, !PT ;  /* 0x0000000c08167812 */ /* 0x000fe200078e780b */
[----:B------:R-:W-:Y:S01]  /*0620*/  IMAD.IADD R0, R2, 0x1, -R9 ;  /* 0x0000000102007824 */ /* 0x000fe200078e0a09 */
[----:B------:R-:W-:Y:S01]  /*0630*/  VOTEU.ALL UP0, P0 ;  /* 0x00000000003f7886 */ /* 0x000fe20000000000 */
[----:B------:R-:W-:Y:S01]  /*0640*/  LOP3.LUT P0, RZ, R6, 0x7, RZ, 0xc0, !PT ;  /* 0x0000000706ff7812 */ /* 0x000fe2000780c0ff */
[----:B------:R-:W-:-:S02]  /*0650*/  VIADD R6, R5, 0xffffffff ;  /* 0xffffffff05067836 */ /* 0x000fc40000000000 */
[----:B------:R-:W-:Y:S01]  /*0660*/  ISETP.NE.AND P1, PT, R0, 0x3, PT ;  /* 0x000000030000780c */ /* 0x000fe20003f25270 */
[----:B-----5:R-:W-:Y:S01]  /*0670*/  IMAD R9, R7, R21, R4 ;  /* 0x0000001507097224 */ /* 0x020fe200078e0204 */
[----:B------:R-:W-:Y:S02]  /*0680*/  ISETP.LT.U32.AND P0, PT, R22, 0x2, !P0 ;  /* 0x000000021600780c */ /* 0x000fe40004701070 */
[----:B------:R-:W-:Y:S01]  /*0690*/  ISETP.EQ.OR P1, PT, R0, RZ, !P1 ;  /* 0x000000ff0000720c */ /* 0x000fe20004f22670 */
[----:B------:R-:W0:Y:S02]  /*06a0*/  FENCE.VIEW.ASYNC.S ;  /* 0x00000000000073c6 */ /* 0x000e240000000000 */
[----:B0-----:R0:W1:Y:S01]  /*06b0*/  @!UP0 SYNCS.EXCH.64 URZ, [UR6+0x30], UR4 ;  /* 0x00003004063f85b2 */ /* 0x0010620008000100 */
[----:B------:R-:W-:Y:S02]  /*06c0*/  @P4 LEA.HI R2, R22, R22, RZ, 0x1 ;  /* 0x0000001616024211 */ /* 0x000fe400078f08ff */
[----:B------:R-:W-:-:S02]  /*06d0*/  ISETP.EQ.AND P1, PT, R5, RZ, P1 ;  /* 0x000000ff0500720c */ /* 0x000fc40000f22270 */
[----:B------:R-:W-:Y:S02]  /*06e0*/  @P4 SHF.R.S32.HI R2, RZ, 0x1, R2 ;  /* 0x00000001ff024819 */ /* 0x000fe40000011402 */
[----:B------:R-:W-:Y:S02]  /*06f0*/  ISETP.GE.U32.AND P6, PT, R6, 0x2, PT ;  /* 0x000000020600780c */ /* 0x000fe40003fc6070 */
[----:B------:R-:W-:Y:S02]  /*0700*/  @P4 ISETP.NE.AND P5, PT, R2, R9, PT ;  /* 0x000000090200420c */ /* 0x000fe40003fa5270 */
[----:B------:R-:W-:Y:S02]  /*0710*/  SEL R2, RZ, 0x1, !P0 ;  /* 0x00000001ff027807 */ /* 0x000fe40004000000 */
[----:B------:R-:W-:Y:S02]  /*0720*/  @P4 SEL R23, RZ, 0x1, P5 ;  /* 0x00000001ff174807 */ /* 0x000fe40002800000 */
[----:B------:R-:W-:Y:S01]  /*0730*/  SEL R19, RZ, 0x1, !P1 ;  /* 0x00000001ff137807 */ /* 0x000fe20004800000 */
[----:B------:R0:W2:Y:S01]  /*0740*/  @!UP1 SYNCS.EXCH.64 URZ, [UR6+0x38], UR4 ;  /* 0x00003804063f95b2 */ /* 0x0000a20008000100 */
[----:B------:R-:W-:Y:S01]  /*0750*/  LOP3.LUT R23, R23, R2, RZ, 0xc0, !PT ;  /* 0x0000000217177212 */ /* 0x000fe200078ec0ff */
[----:B------:R-:W-:Y:S01]  /*0760*/  NOP ;  /* 0x0000000000007918 */ /* 0x000fe20000000000 */
[----:B------:R-:W-:Y:S01]  /*0770*/  SEL R19, R19, 0x2, P6 ;  /* 0x0000000213137807 */ /* 0x000fe20003000000 */
[----:B------:R-:W-:Y:S06]  /*0780*/  @!P2 BRA `(.L_x_3) ;  /* 0x000000000008a947 */ /* 0x000fec0003800000 */
[----:B-12-4-:R-:W-:Y:S01]  /*0790*/  UCGABAR_ARV ;  /* 0x00000000000079c7 */ /* 0x016fe20008000000 */
[----:B------:R-:W-:Y:S05]  /*07a0*/  BRA `(.L_x_4) ;  /* 0x0000000000047947 */ /* 0x000fea0003800000 */
.L_x_3:
[----:B-12-4-:R-:W-:Y:S01]  /*07b0*/  NOP ;  /* 0x0000000000007918 */ /* 0x016fe20000000000 */
.L_x_4:
[----:B------:R-:W1:Y:S01]  /*07c0*/  LDC R2, c[0x0][0x65c] ;  /* 0x00019700ff027b82 */ /* 0x000e620000000800 */
[----:B------:R-:W-:Y:S02]  /*07d0*/  IMAD.U32 R8, RZ, RZ, UR8 ;  /* 0x00000008ff087e24 */ /* 0x000fe4000f8e00ff */
[----:B------:R-:W-:Y:S01]  /*07e0*/  IMAD.MOV.U32 R9, RZ, RZ, RZ ;  /* 0x000000ffff097224 */ /* 0x000fe200078e00ff */
[----:B-1----:R-:W-:-:S04]  /*07f0*/  ISETP.NE.AND P1, PT, R2, 0x1, PT ;  /* 0x000000010200780c */ /* 0x002fc80003f25270 */
[----:B------:R-:W-:-:S09]  /*0800*/  P2R R5, PR, RZ, 0x2 ;  /* 0x00000002ff057803 */ /* 0x000fd20000000000 */
[----:B------:R-:W1:Y:S01]  /*0810*/  @P1 LDC R17, c[0x0][0x10] ;  /* 0x00000400ff111b82 */ /* 0x000e620000000800 */
[----:B------:R-:W-:Y:S02]  /*0820*/  @P1 IMAD.MOV.U32 R5, RZ, RZ, RZ ;  /* 0x000000ffff051224 */ /* 0x000fe400078e00ff */
[----:B------:R-:W-:-:S05]  /*0830*/  @P1 IMAD.MOV.U32 R13, RZ, RZ, RZ ;  /* 0x000000ffff0d1224 */ /* 0x000fca00078e00ff */
[----:B------:R-:W2:Y:S01]  /*0840*/  @!P1 LDC R11, c[0x0][0xc] ;  /* 0x00000300ff0b9b82 */ /* 0x000ea20000000800 */
[----:B-1----:R-:W-:-:S04]  /*0850*/  @P1 IMAD.WIDE.U32 R16, R17, UR8, R4 ;  /* 0x0000000811101c25 */ /* 0x002fc8000f8e0004 */
[----:B------:R-:W-:Y:S02]  /*0860*/  @P1 IMAD.IADD R17, R17, 0x1, R13 ;  /* 0x0000000111111824 */ /* 0x000fe400078e020d */
[----:B--2---:R-:W-:-:S04]  /*0870*/  @!P1 IMAD.WIDE.U32 R8, R4, R11, R8 ;  /* 0x0000000b04089225 */ /* 0x004fc800078e0008 */
[----:B------:R-:W-:Y:S02]  /*0880*/  @!P1 IMAD.MOV.U32 R16, RZ, RZ, R8 ;  /* 0x000000ffff109224 */ /* 0x000fe400078e0008 */
[----:B------:R-:W-:Y:S01]  /*0890*/  @!P1 IMAD.MOV.U32 R17, RZ, RZ, R9 ;  /* 0x000000ffff119224 */ /* 0x000fe200078e0009 */
[----:B------:R-:W-:Y:S06]  /*08a0*/  @!P2 BRA `(.L_x_5) ;  /* 0x00000000000ca947 */ /* 0x000fec0003800000 */
[----:B------:R-:W-:Y:S01]  /*08b0*/  UCGABAR_WAIT ;  /* 0x0000000000007dc7 */ /* 0x000fe20008000000 */
[----:B------:R-:W-:Y:S01]  /*08c0*/  CCTL.IVALL ;  /* 0x00000000ff00798f */ /* 0x000fe20002000000 */
[----:B------:R-:W-:Y:S05]  /*08d0*/  BRA `(.L_x_6) ;  /* 0x0000000000047947 */ /* 0x000fea0003800000 */
.L_x_5:
[----:B------:R-:W-:Y:S06]  /*08e0*/  BAR.SYNC.DEFER_BLOCKING 0x0 ;  /* 0x0000000000007b1d */ /* 0x000fec0000010000 */
.L_x_6:
[----:B------:R-:W-:Y:S05]  /*08f0*/  @!P3 BRA `(.L_x_7) ;  /* 0x000000840044b947 */ /* 0x000fea0003800000 */
[----:B------:R-:W-:-:S13]  /*0900*/  ISETP.GT.U32.AND P0, PT, R6, 0x1, PT ;  /* 0x000000010600780c */ /* 0x000fda0003f04070 */
[----:B0-----:R-:W-:Y:S05]  /*0910*/  @P0 EXIT ;  /* 0x000000000000094d */ /* 0x001fea0003800000 */
[----:B------:R-:W-:Y:S01]  /*0920*/  ULDC.64 UR4, c[0x0][0x650] ;  /* 0x0001940000047ab9 */ /* 0x000fe20000000a00 */
[----:B------:R-:W-:Y:S01]  /*0930*/  PRMT R0, RZ, 0x7610, R0 ;  /* 0x00007610ff007816 */ /* 0x000fe20000000000 */
[----:B------:R-:W-:Y:S01]  /*0940*/  IMAD.MOV.U32 R68, RZ, RZ, -0x1 ;  /* 0xffffffffff447424 */ /* 0x000fe200078e00ff */
[----:B------:R-:W-:Y:S01]  /*0950*/  ISETP.GE.U32.AND P0, PT, R16, UR4, PT ;  /* 0x0000000410007c0c */ /* 0x000fe2000bf06070 */
[----:B------:R-:W-:Y:S02]  /*0960*/  IMAD.MOV.U32 R69, RZ, RZ, -0x1 ;  /* 0xffffffffff457424 */ /* 0x000fe400078e00ff */
[----:B------:R-:W-:Y:S01]  /*0970*/  IMAD.MOV.U32 R67, RZ, RZ, -0x1 ;  /* 0xffffffffff437424 */ /* 0x000fe200078e00ff */
[----:B------:R-:W-:-:S13]  /*0980*/  ISETP.GE.U32.AND.EX P0, PT, R17, UR5, PT, P0 ;  /* 0x0000000511007c0c */ /* 0x000fda000bf06100 */
[----:B------:R-:W-:Y:S05]  /*0990*/  @P0 BRA `(.L_x_8) ;  /* 0x0000000400280947 */ /* 0x000fea0003800000 */
[----:B------:R-:W0:Y:S01]  /*09a0*/  LDC.64 R24, c[0x0][0x628] ;  /* 0x00018a00ff187b82 */ /* 0x000e220000000a00 */
[----:B------:R-:W-:Y:S02]  /*09b0*/  IMAD.MOV.U32 R8, RZ, RZ, R16 ;  /* 0x000000ffff087224 */ /* 0x000fe400078e0010 */
[----:B------:R-:W-:-:S05]  /*09c0*/  IMAD.MOV.U32 R9, RZ, RZ, R17 ;  /* 0x000000ffff097224 */ /* 0x000fca00078e0011 */
[----:B------:R-:W1:Y:S08]  /*09d0*/  LDC R0, c[0x0][0x630] ;  /* 0x00018c00ff007b82 */ /* 0x000e700000000800 */
[----:B------:R-:W2:Y:S01]  /*09e0*/  LDC.64 R26, c[0x0][0x620] ;  /* 0x00018800ff1a7b82 */ /* 0x000ea20000000a00 */
[----:B0-----:R-:W-:-:S04]  /*09f0*/  ISETP.NE.U32.AND P0, PT, R24, RZ, PT ;  /* 0x000000ff1800720c */ /* 0x001fc80003f05070 */
[----:B------:R-:W-:-:S13]  /*0a00*/  ISETP.NE.AND.EX P0, PT, R25, RZ, PT, P0 ;  /* 0x000000ff1900720c */ /* 0x000fda0003f05300 */
[----:B-12---:R-:W-:Y:S05]  /*0a10*/  @!P0 BRA `(.L_x_9) ;  /* 0x0000000000288947 */ /* 0x006fea0003800000 */
[----:B------:R-:W0:Y:S02]  /*0a20*/  LDC R13, c[0x0][0x634] ;  /* 0x00018d00ff0d7b82 */ /* 0x000e240000000800 */
[----:B0-----:R-:W-:-:S05]  /*0a30*/  IADD3 R13, P0, R16, R13, RZ ;  /* 0x0000000d100d7210 */ /* 0x001fca0007f1e0ff */
[----:B------:R-:W-:-:S04]  /*0a40*/  IMAD.X R15, RZ, RZ, R17, P0 ;  /* 0x000000ffff0f7224 */ /* 0x000fc800000e0611 */
[----:B------:R-:W-:-:S04]  /*0a50*/  IMAD.WIDE.U32 R8, R15, R24, RZ ;  /* 0x000000180f087225 */ /* 0x000fc800078e00ff */
[----:B------:R-:W-:-:S04]  /*0a60*/  IMAD.WIDE.U32 R10, P0, R13, R25, R8 ;  /* 0x000000190d0a7225 */ /* 0x000fc80007800008 */
[----:B------:R-:W-:-:S04]  /*0a70*/  IMAD.WIDE.U32 R8, R13, R24, RZ ;  /* 0x000000180d087225 */ /* 0x000fc800078e00ff */
[----:B------:R-:W-:Y:S01]  /*0a80*/  IMAD.X R13, RZ, RZ, RZ, P0 ;  /* 0x000000ffff0d7224 */ /* 0x000fe200000e06ff */
[----:B------:R-:W-:Y:S01]  /*0a90*/  IADD3 RZ, P0, R9, R10, RZ ;  /* 0x0000000a09ff7210 */ /* 0x000fe20007f1e0ff */
[----:B------:R-:W-:-:S04]  /*0aa0*/  IMAD.MOV.U32 R12, RZ, RZ, R11 ;  /* 0x000000ffff0c7224 */ /* 0x000fc800078e000b */
[----:B------:R-:W-:-:S08]  /*0ab0*/  IMAD.WIDE.U32.X R8, R15, R25, R12, P0 ;  /* 0x000000190f087225 */ /* 0x000fd000000e040c */
.L_x_9:
[----:B------:R-:W0:Y:S01]  /*0ac0*/  LDC.64 R24, c[0x0][0x640] ;  /* 0x00019000ff187b82 */ /* 0x000e220000000a00 */
[-CC-:B------:R-:W-:Y:S01]  /*0ad0*/  SHF.R.U64 R67, R8, R0.reuse, R9.reuse ;  /* 0x0000000008437219 */ /* 0x180fe20000001209 */
[----:B------:R-:W-:Y:S01]  /*0ae0*/  IMAD R30, R7, R21, R4 ;  /* 0x00000015071e7224 */ /* 0x000fe200078e0204 */
[----:B------:R-:W-:Y:S01]  /*0af0*/  SHF.R.U32.HI R0, RZ, R0, R9 ;  /* 0x00000000ff007219 */ /* 0x000fe20000011609 */
[----:B------:R-:W-:Y:S01]  /*0b00*/  IMAD.MOV.U32 R21, RZ, RZ, 0x1 ;  /* 0x00000001ff157424 */ /* 0x000fe200078e00ff */
[----:B------:R-:W-:-:S03]  /*0b10*/  IADD3 R5, P0, RZ, -R67, RZ ;  /* 0x80000043ff057210 */ /* 0x000fc60007f1e0ff */
[----:B------:R-:W1:Y:S02]  /*0b20*/  LDC R6, c[0x0][0x618] ;  /* 0x00018600ff067b82 */ /* 0x000e640000000800 */
[----:B------:R-:W-:-:S04]  /*0b30*/  IMAD.X R9, RZ, RZ, ~R0, P0 ;  /* 0x000000ffff097224 */ /* 0x000fc800000e0e00 */
[-C--:B------:R-:W-:Y:S02]  /*0b40*/  IMAD R0, R9, R26.reuse, RZ ;  /* 0x0000001a09007224 */ /* 0x080fe400078e02ff */
[----:B------:R-:W2:Y:S01]  /*0b50*/  LDC R11, c[0x0][0x608] ;  /* 0x00018200ff0b7b82 */ /* 0x000ea20000000800 */
[----:B------:R-:W-:-:S04]  /*0b60*/  IMAD.WIDE.U32 R8, R5, R26, R16 ;  /* 0x0000001a05087225 */ /* 0x000fc800078e0010 */
[----:B------:R-:W-:-:S03]  /*0b70*/  IMAD R5, R5, R27, R0 ;  /* 0x0000001b05057224 */ /* 0x000fc600078e0200 */
[----:B------:R-:W3:Y:S01]  /*0b80*/  LDC R12, c[0x0][0x658] ;  /* 0x00019600ff0c7b82 */ /* 0x000ee20000000800 */
[----:B0-----:R-:W-:Y:S01]  /*0b90*/  ISETP.NE.U32.AND P0, PT, R24, RZ, PT ;  /* 0x000000ff1800720c */ /* 0x001fe20003f05070 */
[----:B------:R-:W-:Y:S02]  /*0ba0*/  IMAD.IADD R5, R9, 0x1, R5 ;  /* 0x0000000109057824 */ /* 0x000fe400078e0205 */
[----:B------:R-:W-:Y:S01]  /*0bb0*/  IMAD.MOV.U32 R9, RZ, RZ, -0x1 ;  /* 0xffffffffff097424 */ /* 0x000fe200078e00ff */
[----:B------:R-:W-:-:S03]  /*0bc0*/  ISETP.NE.AND.EX P0, PT, R25, RZ, PT, P0 ;  /* 0x000000ff1900720c */ /* 0x000fc60003f05300 */
[----:B------:R-:W0:Y:S01]  /*0bd0*/  LDC R15, c[0x0][0x600] ;  /* 0x00018000ff0f7b82 */ /* 0x000e220000000800 */
[-CC-:B-1----:R-:W-:Y:S02]  /*0be0*/  SHF.R.U64 R13, R8, R6.reuse, R5.reuse ;  /* 0x00000006080d7219 */ /* 0x182fe40000001205 */
[----:B------:R-:W-:-:S05]  /*0bf0*/  SHF.R.U32.HI R0, RZ, R6, R5 ;  /* 0x00000006ff007219 */ /* 0x000fca0000011605 */
[----:B------:R-:W1:Y:S01]  /*0c00*/  LDC R14, c[0x0][0x648] ;  /* 0x00019200ff0e7b82 */ /* 0x000e620000000800 */
[-CC-:B--2---:R-:W-:Y:S02]  /*0c10*/  SHF.R.U64 R27, R13, R11.reuse, R0.reuse ;  /* 0x0000000b0d1b7219 */ /* 0x184fe40000001200 */
[----:B------:R-:W-:-:S05]  /*0c20*/  SHF.R.U32.HI R5, RZ, R11, R0 ;  /* 0x0000000bff057219 */ /* 0x000fca0000011600 */
[----:B------:R-:W2:Y:S01]  /*0c30*/  LDC R20, c[0x0][0x638] ;  /* 0x00018e00ff147b82 */ /* 0x000ea20000000800 */
[-CC-:B---3--:R-:W-:Y:S02]  /*0c40*/  SHF.R.U64 R28, R27, R12.reuse, R5.reuse ;  /* 0x0000000c1b1c7219 */ /* 0x188fe40000001205 */
[-C--:B------:R-:W-:Y:S02]  /*0c50*/  SHF.L.U32 R0, R9, R12.reuse, RZ ;  /* 0x0000000c09007219 */ /* 0x080fe400000006ff */
[----:B------:R-:W-:Y:S01]  /*0c60*/  SHF.R.U32.HI R5, RZ, R12, R5 ;  /* 0x0000000cff057219 */ /* 0x000fe20000011605 */
[----:B------:R-:W-:Y:S01]  /*0c70*/  IMAD.MOV.U32 R4, RZ, RZ, R28 ;  /* 0x000000ffff047224 */ /* 0x000fe200078e001c */
[----:B------:R-:W-:Y:S01]  /*0c80*/  LOP3.LUT R10, RZ, R0, RZ, 0x33, !PT ;  /* 0x00000000ff0a7212 */ /* 0x000fe200078e33ff */
[----:B------:R-:W3:Y:S01]  /*0c90*/  LDC R26, c[0x0][0x610] ;  /* 0x00018400ff1a7b82 */ /* 0x000ee20000000800 */
[----:B------:R-:W-:Y:S05]  /*0ca0*/  @!P0 BRA `(.L_x_10) ;  /* 0x0000000000288947 */ /* 0x000fea0003800000 */
[----:B------:R-:W4:Y:S02]  /*0cb0*/  LDC R9, c[0x0][0x64c] ;  /* 0x00019300ff097b82 */ /* 0x000f240000000800 */
[----:B----4-:R-:W-:-:S05]  /*0cc0*/  IADD3 R9, P0, R28, R9, RZ ;  /* 0x000000091c097210 */ /* 0x010fca0007f1e0ff */
        /* <DEDUP_REMOVED lines=8> */
.L_x_10:
[----:B-1----:R-:W-:Y:S01]  /*0d50*/  SHF.R.U64 R4, R4, R14, R5 ;  /* 0x0000000e04047219 */ /* 0x002fe20000001205 */
[----:B0-----:R-:W-:Y:S01]  /*0d60*/  VIADD R6, R15, 0xffffffff ;  /* 0xffffffff0f067836 */ /* 0x001fe20000000000 */
[----:B------:R-:W-:Y:S02]  /*0d70*/  SHF.L.U32 R0, R21, R12, RZ ;  /* 0x0000000c15007219 */ /* 0x000fe400000006ff */
[----:B------:R-:W-:Y:S01]  /*0d80*/  LOP3.LUT R5, R27, R10, RZ, 0xc0, !PT ;  /* 0x0000000a1b057212 */ /* 0x000fe200078ec0ff */
[----:B------:R-:W-:Y:S01]  /*0d90*/  IMAD.MOV R7, RZ, RZ, -R4 ;  /* 0x000000ffff077224 */ /* 0x000fe200078e0a04 */
[----:B------:R-:W-:Y:S02]  /*0da0*/  SEL R3, R3, R30, !P1 ;  /* 0x0000001e03037207 */ /* 0x000fe40004800000 */
[----:B------:R-:W-:Y:S01]  /*0db0*/  LOP3.LUT R6, R13, R6, RZ, 0xc0, !PT ;  /* 0x000000060d067212 */ /* 0x000fe200078ec0ff */
[----:B------:R-:W-:Y:S02]  /*0dc0*/  IMAD R4, R0, R4, R5 ;  /* 0x0000000400047224 */ /* 0x000fe400078e0205 */
[----:B--2---:R-:W-:-:S02]  /*0dd0*/  IMAD R0, R7, R20, R28 ;  /* 0x0000001407007224 */ /* 0x004fc400078e021c */
[----:B---3--:R-:W-:Y:S02]  /*0de0*/  IMAD R3, R4, R26, R3 ;  /* 0x0000001a04037224 */ /* 0x008fe400078e0203 */
[----:B------:R-:W-:Y:S02]  /*0df0*/  IMAD R68, R0, R15, R6 ;  /* 0x0000000f00447224 */ /* 0x000fe400078e0206 */
[----:B------:R-:W-:-:S03]  /*0e00*/  IMAD.MOV.U32 R4, RZ, RZ, 0x1 ;  /* 0x00000001ff047424 */ /* 0x000fc600078e00ff */
[----:B------:R-:W-:Y:S02]  /*0e10*/  SEL R69, R68, R3, !P1 ;  /* 0x0000000344457207 */ /* 0x000fe40004800000 */
[----:B------:R-:W-:Y:S02]  /*0e20*/  PRMT R0, R4, 0x7610, R0 ;  /* 0x0000761004007816 */ /* 0x000fe40000000000 */
[----:B------:R-:W-:-:S07]  /*0e30*/  SEL R68, R3, R68, !P1 ;  /* 0x0000004403447207 */ /* 0x000fce0004800000 */
.L_x_8:
[----:B------:R-:W-:-:S08]  /*0e40*/  NOP ;  /* 0x0000000000007918 */ /* 0x000fd00000000000 */
[----:B------:R-:W0:Y:S02]  /*0e50*/  USETMAXREG.TRY_ALLOC.CTAPOOL UP0, 0xe8 ;  /* 0x000000e8000079c8 */ /* 0x000e240008000600 */
[----:B0-----:R-:W-:-:S13]  /*0e60*/  PLOP3.LUT P0, PT, PT, PT, UP0, 0x80, 0x0 ;  /* 0x000000000000781c */ /* 0x001fda0003f0f008 */
[----:B------:R-:W-:Y:S05]  /*0e70*/  @!P0 BRA `(.L_x_8) ;  /* 0xfffffffc00f08947 */ /* 0x000fea000383ffff */
[----:B------:R-:W-:Y:S01]  /*0e80*/  ULDC.64 UR4, c[0x0][0x598] ;  /* 0x0001660000047ab9 */ /* 0x000fe20000000a00 */
[----:B------:R-:W-:Y:S01]  /*0e90*/  ULDC.64 UR36, c[0x0][0x208] ;  /* 0x0000820000247ab9 */ /* 0x000fe20000000a00 */
[----:B------:R-:W-:-:S04]  /*0ea0*/  ISETP.NE.U32.AND P0, PT, RZ, UR4, PT ;  /* 0x00000004ff007c0c */ /* 0x000fc8000bf05070 */
[----:B------:R-:W-:-:S13]  /*0eb0*/  ISETP.NE.AND.EX P0, PT, RZ, UR5, PT, P0 ;  /* 0x00000005ff007c0c */ /* 0x000fda000bf05300 */
[----:B------:R-:W-:Y:S05]  /*0ec0*/  @!P0 BRA `(.L_x_11) ;  /* 0x00000000001c8947 */ /* 0x000fea0003800000 */
[----:B------:R-:W0:Y:S02]  /*0ed0*/  LDC.64 R4, c[0x0][0x598] ;  /* 0x00016600ff047b82 */ /* 0x000e240000000a00 */
[----:B0-----:R-:W2:Y:S02]  /*0ee0*/  LDG.E.64 R4, desc[UR36][R4.64] ;  /* 0x0000002404047981 */ /* 0x001ea4000c1e1b00 */
[----:B--2---:R-:W-:-:S04]  /*0ef0*/  ISETP.NE.U32.AND P0, PT, R4, RZ, PT ;  /* 0x000000ff0400720c */ /* 0x004fc80003f05070 */
[----:B------:R-:W-:-:S13]  /*0f00*/  ISETP.NE.AND.EX P0, PT, R5, RZ, PT, P0 ;  /* 0x000000ff0500720c */ /* 0x000fda0003f05300 */
[----:B------:R-:W-:Y:S05]  /*0f10*/  @!P0 BRA `(.L_x_11) ;  /* 0x0000000000088947 */ /* 0x000fea0003800000 */
[----:B------:R0:W5:Y:S01]  /*0f20*/  LD.E R64, desc[UR36][R4.64] ;  /* 0x0000002404407980 */ /* 0x000162000c101900 */
[----:B------:R-:W-:Y:S05]  /*0f30*/  BRA `(.L_x_12) ;  /* 0x0000000000247947 */ /* 0x000fea0003800000 */
.L_x_11:
[----:B------:R-:W-:Y:S02]  /*0f40*/  ULDC.64 UR4, c[0x0][0x588] ;  /* 0x0001620000047ab9 */ /* 0x000fe40000000a00 */
[----:B------:R-:W-:-:S04]  /*0f50*/  ISETP.NE.U32.AND P0, PT, RZ, UR4, PT ;  /* 0x00000004ff007c0c */ /* 0x000fc8000bf05070 */
[----:B------:R-:W-:-:S13]  /*0f60*/  ISETP.NE.AND.EX P0, PT, RZ, UR5, PT, P0 ;  /* 0x00000005ff007c0c */ /* 0x000fda000bf05300 */
[----:B------:R-:W-:Y:S05]  /*0f70*/  @!P0 BRA `(.L_x_13) ;  /* 0x00000000000c8947 */ /* 0x000fea0003800000 */
[----:B------:R-:W0:Y:S02]  /*0f80*/  LDC.64 R64, c[0x0][0x588] ;  /* 0x00016200ff407b82 */ /* 0x000e240000000a00 */
[----:B0-----:R1:W5:Y:S01]  /*0f90*/  LDG.E R64, desc[UR36][R64.64] ;  /* 0x0000002440407981 */ /* 0x001362000c1e1900 */
[----:B------:R-:W-:Y:S05]  /*0fa0*/  BRA `(.L_x_12) ;  /* 0x0000000000087947 */ /* 0x000fea0003800000 */
.L_x_13:
[----:B------:R-:W-:Y:S02]  /*0fb0*/  ULDC UR4, c[0x0][0x580] ;  /* 0x0001600000047ab9 */ /* 0x000fe40000000800 */
[----:B------:R-:W-:-:S07]  /*0fc0*/  IMAD.U32 R64, RZ, RZ, UR4 ;  /* 0x00000004ff407e24 */ /* 0x000fce000f8e00ff */
.L_x_12:
[----:B------:R-:W-:Y:S02]  /*0fd0*/  ULDC.64 UR4, c[0x0][0x5a0] ;  /* 0x0001680000047ab9 */ /* 0x000fe40000000a00 */
[----:B------:R-:W-:-:S04]  /*0fe0*/  ISETP.NE.U32.AND P0, PT, RZ, UR4, PT ;  /* 0x00000004ff007c0c */ /* 0x000fc8000bf05070 */
[----:B------:R-:W-:-:S13]  /*0ff0*/  ISETP.NE.AND.EX P0, PT, RZ, UR5, PT, P0 ;  /* 0x00000005ff007c0c */ /* 0x000fda000bf05300 */
[----:B------:R-:W-:Y:S05]  /*1000*/  @!P0 BRA `(.L_x_14) ;  /* 0x00000000001c8947 */ /* 0x000fea0003800000 */
[----:B0-----:R-:W0:Y:S02]  /*1010*/  LDC.64 R4, c[0x0][0x5a0] ;  /* 0x00016800ff047b82 */ /* 0x001e240000000a00 */
[----:B0-----:R-:W2:Y:S02]  /*1020*/  LDG.E.64 R4, desc[UR36][R4.64] ;  /* 0x0000002404047981 */ /* 0x001ea4000c1e1b00 */
[----:B--2---:R-:W-:-:S04]  /*1030*/  ISETP.NE.U32.AND P0, PT, R4, RZ, PT ;  /* 0x000000ff0400720c */ /* 0x004fc80003f05070 */
[----:B------:R-:W-:-:S13]  /*1040*/  ISETP.NE.AND.EX P0, PT, R5, RZ, PT, P0 ;  /* 0x000000ff0500720c */ /* 0x000fda0003f05300 */
[----:B------:R-:W-:Y:S05]  /*1050*/  @!P0 BRA `(.L_x_14) ;  /* 0x0000000000088947 */ /* 0x000fea0003800000 */
[----:B-1----:R0:W5:Y:S01]  /*1060*/  LD.E R65, desc[UR36][R4.64] ;  /* 0x0000002404417980 */ /* 0x002162000c101900 */
[----:B------:R-:W-:Y:S05]  /*1070*/  BRA `(.L_x_15) ;  /* 0x0000000000247947 */ /* 0x000fea0003800000 */
.L_x_14:
[----:B------:R-:W-:Y:S02]  /*1080*/  ULDC.64 UR4, c[0x0][0x590] ;  /* 0x0001640000047ab9 */ /* 0x000fe40000000a00 */
[----:B------:R-:W-:-:S04]  /*1090*/  ISETP.NE.U32.AND P0, PT, RZ, UR4, PT ;  /* 0x00000004ff007c0c */ /* 0x000fc8000bf05070 */
[----:B------:R-:W-:-:S13]  /*10a0*/  ISETP.NE.AND.EX P0, PT, RZ, UR5, PT, P0 ;  /* 0x00000005ff007c0c */ /* 0x000fda000bf05300 */
[----:B------:R-:W-:Y:S05]  /*10b0*/  @!P0 BRA `(.L_x_16) ;  /* 0x00000000000c8947 */ /* 0x000fea0003800000 */
[----:B0-----:R-:W1:Y:S02]  /*10c0*/  LDC.64 R4, c[0x0][0x590] ;  /* 0x00016400ff047b82 */ /* 0x001e640000000a00 */
[----:B-1----:R1:W5:Y:S01]  /*10d0*/  LDG.E R65, desc[UR36][R4.64] ;  /* 0x0000002404417981 */ /* 0x002362000c1e1900 */
[----:B------:R-:W-:Y:S05]  /*10e0*/  BRA `(.L_x_15) ;  /* 0x0000000000087947 */ /* 0x000fea0003800000 */
.L_x_16:
[----:B------:R-:W-:Y:S02]  /*10f0*/  ULDC UR4, c[0x0][0x584] ;  /* 0x0001610000047ab9 */ /* 0x000fe40000000800 */
[----:B-1----:R-:W-:-:S07]  /*1100*/  IMAD.U32 R65, RZ, RZ, UR4 ;  /* 0x00000004ff417e24 */ /* 0x002fce000f8e00ff */
.L_x_15:
[----:B------:R-:W-:-:S13]  /*1110*/  LOP3.LUT P0, RZ, R0, 0xff, RZ, 0xc0, !PT ;  /* 0x000000ff00ff7812 */ /* 0x000fda000780c0ff */
[----:B------:R-:W-:Y:S05]  /*1120*/  @!P0 EXIT ;  /* 0x000000000000894d */ /* 0x000fea0003800000 */
[----:B------:R-:W-:Y:S01]  /*1130*/  ULDC UR4, c[0x0][0x28c] ;  /* 0x0000a30000047ab9 */ /* 0x000fe20000000800 */
[----:B------:R-:W-:Y:S01]  /*1140*/  LOP3.LUT R66, R19, 0x1, RZ, 0xfc, !PT ;  /* 0x0000000113427812 */ /* 0x000fe200078efcff */
[----:B------:R-:W-:Y:S01]  /*1150*/  UIADD3 UR4, UR4, 0xff, URZ ;  /* 0x000000ff04047890 */ /* 0x000fe2000fffe03f */
[----:B------:R-:W-:Y:S01]  /*1160*/  UMOV UR38, URZ ;  /* 0x0000003f00267c82 */ /* 0x000fe20008000000 */
[----:B------:R-:W-:Y:S02]  /*1170*/  UMOV UR39, URZ ;  /* 0x0000003f00277c82 */ /* 0x000fe40008000000 */
[----:B------:R-:W-:-:S04]  /*1180*/  USHF.R.S32.HI UR5, URZ, 0x1f, UR4 ;  /* 0x0000001f3f057899 */ /* 0x000fc80008011404 */
[----:B------:R-:W-:-:S04]  /*1190*/  ULEA.HI UR5, UR5, UR4, URZ, 0x8 ;  /* 0x0000000405057291 */ /* 0x000fc8000f8f403f */
[----:B------:R-:W-:-:S12]  /*11a0*/  USHF.R.S32.HI UR40, URZ, 0x8, UR5 ;  /* 0x000000083f287899 */ /* 0x000fd80008011405 */
.L_x_114:
[----:B------:R-:W-:Y:S01]  /*11b0*/  LOP3.LUT R0, R18, 0x80, RZ, 0xc0, !PT ;  /* 0x0000008012007812 */ /* 0x000fe200078ec0ff */
[----:B--2---:R-:W2:Y:S01]  /*11c0*/  S2UR UR7, SR_CgaCtaId ;  /* 0x00000000000779c3 */ /* 0x004ea20000008800 */
[----:B------:R-:W-:Y:S02]  /*11d0*/  UMOV UR6, 0x400 ;  /* 0x0000040000067882 */ /* 0x000fe40000000000 */
[----:B------:R-:W-:-:S06]  /*11e0*/  SHF.R.U32.HI R0, RZ, 0x7, R0 ;  /* 0x00000007ff007819 */ /* 0x000fcc0000011600 */
[----:B---3--:R-:W3:Y:S01]  /*11f0*/  SHFL.IDX PT, R0, R0, RZ, 0x1f ;  /* 0x00001fff00007589 */ /* 0x008ee200000e0000 */
[----:B--2---:R-:W-:Y:S01]  /*1200*/  ULEA UR6, UR7, UR6, 0x18 ;  /* 0x0000000607067291 */ /* 0x004fe2000f8ec03f */
[----:B---3--:R-:W-:-:S13]  /*1210*/  R2UR UR4, R0 ;  /* 0x00000000000472ca */ /* 0x008fda00000e0000 */
[----:B------:R-:W-:-:S04]  /*1220*/  ULEA.HI UR5, UR4, UR4, URZ, 0x1 ;  /* 0x0000000404057291 */ /* 0x000fc8000f8f083f */
[----:B------:R-:W-:-:S04]  /*1230*/  ULOP3.LUT UR5, UR5, 0x7fffe, URZ, 0xc0, !UPT ;  /* 0x0007fffe05057892 */ /* 0x000fc8000f8ec03f */
[----:B------:R-:W-:-:S03]  /*1240*/  UIADD3 UR5, UR4, -UR5, URZ ;  /* 0x8000000504057290 */ /* 0x000fc6000fffe03f */
[----:B------:R-:W-:Y:S01]  /*1250*/  ULDC UR4, c[0x0][0x28c] ;  /* 0x0000a30000047ab9 */ /* 0x000fe20000000800 */
[----:B------:R-:W-:Y:S01]  /*1260*/  ULEA UR5, UR5, UR6, 0xd ;  /* 0x0000000605057291 */ /* 0x000fe2000f8e683f */
[----:B------:R-:W-:-:S03]  /*1270*/  ISETP.LT.AND P0, PT, RZ, UR4, PT ;  /* 0x00000004ff007c0c */ /* 0x000fc6000bf01270 */
[----:B------:R-:W-:-:S04]  /*1280*/  UIADD3 UR5, UR5, 0x100, URZ ;  /* 0x0000010005057890 */ /* 0x000fc8000fffe03f */
[----:B------:R-:W-:-:S04]  /*1290*/  USHF.R.U32.HI UR5, URZ, 0x4, UR5 ;  /* 0x000000043f057899 */ /* 0x000fc80008011605 */
[----:B------:R-:W-:Y:S02]  /*12a0*/  ULOP3.LUT UR41, UR5, 0x3fff, URZ, 0xc0, !UPT ;  /* 0x00003fff05297892 */ /* 0x000fe4000f8ec03f */
[----:B-1--45:R-:W-:Y:S10]  /*12b0*/  @P0 BRA `(.L_x_17) ;  /* 0x0000000000400947 */ /* 0x032ff40003800000 */
[----:B------:R-:W-:Y:S01]  /*12c0*/  MOV R0, 0x0 ;  /* 0x0000000000007802 */ /* 0x000fe20000000f00 */
[----:B------:R-:W-:Y:S01]  /*12d0*/  ULDC.64 UR4, c[0x4][0x68] ;  /* 0x01001a0000047ab9 */ /* 0x000fe20000000a00 */
[----:B------:R-:W-:Y:S01]  /*12e0*/  ULDC.64 UR6, c[0x4][0x8] ;  /* 0x0100020000067ab9 */ /* 0x000fe20000000a00 */
[----:B01----:R-:W-:Y:S01]  /*12f0*/  IMAD.U32 R4, RZ, RZ, UR4 ;  /* 0x00000004ff047e24 */ /* 0x003fe2000f8e00ff */
[----:B------:R0:W1:Y:S01]  /*1300*/  LDC.64 R14, c[0x4][R0] ;  /* 0x01000000000e7b82 */ /* 0x0000620000000a00 */
[----:B------:R-:W-:Y:S01]  /*1310*/  IMAD.U32 R5, RZ, RZ, UR5 ;  /* 0x00000005ff057e24 */ /* 0x000fe2000f8e00ff */
[----:B------:R-:W-:Y:S01]  /*1320*/  ULDC.64 UR4, c[0x4][0x70] ;  /* 0x01001c0000047ab9 */ /* 0x000fe20000000a00 */
[----:B------:R-:W-:Y:S02]  /*1330*/  IMAD.U32 R10, RZ, RZ, UR6 ;  /* 0x00000006ff0a7e24 */ /* 0x000fe4000f8e00ff */
[----:B------:R-:W-:Y:S02]  /*1340*/  IMAD.U32 R6, RZ, RZ, UR4 ;  /* 0x00000004ff067e24 */ /* 0x000fe4000f8e00ff */
[----:B------:R-:W-:-:S02]  /*1350*/  IMAD.U32 R7, RZ, RZ, UR5 ;  /* 0x00000005ff077e24 */ /* 0x000fc4000f8e00ff */
[----:B------:R-:W-:Y:S02]  /*1360*/  IMAD.U32 R11, RZ, RZ, UR7 ;  /* 0x00000007ff0b7e24 */ /* 0x000fe4000f8e00ff */
[----:B------:R-:W-:Y:S02]  /*1370*/  IMAD.MOV.U32 R8, RZ, RZ, 0x1e1 ;  /* 0x000001e1ff087424 */ /* 0x000fe400078e00ff */
[----:B------:R-:W-:Y:S02]  /*1380*/  IMAD.MOV.U32 R12, RZ, RZ, 0x1 ;  /* 0x00000001ff0c7424 */ /* 0x000fe400078e00ff */
[----:B0-----:R-:W-:-:S07]  /*1390*/  IMAD.MOV.U32 R13, RZ, RZ, RZ ;  /* 0x000000ffff0d7224 */ /* 0x001fce00078e00ff */
[----:B------:R-:W-:-:S07]  /*13a0*/  LEPC R20, `(.L_x_17) ;  /* 0x000000001014794e */ /* 0x000fce0000000000 */
[----:B-1---5:R-:W-:Y:S05]  /*13b0*/  CALL.ABS.NOINC R14 ;  /* 0x000000000e007343 */ /* 0x022fea0003c00000 */
.L_x_17:
[----:B------:R-:W-:-:S13]  /*13c0*/  ISETP.NE.AND P0, PT, R66, 0x3, PT ;  /* 0x000000034200780c */ /* 0x000fda0003f05270 */
[----:B------:R-:W-:Y:S05]  /*13d0*/  @!P0 BRA `(.L_x_18) ;  /* 0x0000000000048947 */ /* 0x000fea0003800000 */
[----:B------:R-:W-:Y:S01]  /*13e0*/  BPT.TRAP 0x1 ;  /* 0x000000040000795c */ /* 0x000fe20000300000 */
.L_x_18:
[----:B------:R-:W2:Y:S01]  /*13f0*/  S2UR UR5, SR_CgaCtaId ;  /* 0x00000000000579c3 */ /* 0x000ea20000008800 */
[----:B------:R-:W-:Y:S01]  /*1400*/  UMOV UR4, 0x400 ;  /* 0x0000040000047882 */ /* 0x000fe20000000000 */
[----:B------:R-:W-:Y:S02]  /*1410*/  IMAD.U32 R0, RZ, RZ, UR38 ;  /* 0x00000026ff007e24 */ /* 0x000fe4000f8e00ff */
[----:B------:R-:W-:-:S03]  /*1420*/  IMAD.U32 R3, RZ, RZ, UR39 ;  /* 0x00000027ff037e24 */ /* 0x000fc6000f8e00ff */
[----:B------:R-:W-:Y:S01]  /*1430*/  SHF.L.U32 R0, R0, 0x1f, RZ ;  /* 0x0000001f00007819 */ /* 0x000fe200000006ff */
[----:B--2---:R-:W-:-:S06]  /*1440*/  ULEA UR4, UR5, UR4, 0x18 ;  /* 0x0000000405047291 */ /* 0x004fcc000f8ec03f */
[----:B------:R-:W-:-:S04]  /*1450*/  IMAD.U32 R6, RZ, RZ, UR4 ;  /* 0x00000004ff067e24 */ /* 0x000fc8000f8e00ff */
[----:B------:R-:W-:-:S04]  /*1460*/  IMAD R3, R3, 0x8, R6 ;  /* 0x0000000803037824 */ /* 0x000fc800078e0206 */
[----:B------:R2:W3:Y:S01]  /*1470*/  SYNCS.PHASECHK.TRANS64.TRYWAIT P1, [R3+URZ], R0 ;  /* 0x00000000030075a7 */ /* 0x0004e2000802017f */
[----:B------:R-:W-:Y:S05]  /*1480*/  @!P0 BRA `(.L_x_19) ;  /* 0x0000000000048947 */ /* 0x000fea0003800000 */
[----:B------:R-:W-:Y:S01]  /*1490*/  BPT.TRAP 0x1 ;  /* 0x000000040000795c */ /* 0x000fe20000300000 */
.L_x_19:
[----:B---3--:R-:W-:Y:S05]  /*14a0*/  @P1 BRA `(.L_x_20) ;  /* 0x0000000000081947 */ /* 0x008fea0003800000 */
[----:B------:R-:W3:Y:S02]  /*14b0*/  SYNCS.PHASECHK.TRANS64.TRYWAIT P1, [R3+URZ], R0 ;  /* 0x00000000030075a7 */ /* 0x000ee4000802017f */
[----:B---3--:R-:W-:Y:S05]  /*14c0*/  @!P1 BRA `(.L_x_21) ;  /* 0x0000008c00f89947 */ /* 0x008fea0003800000 */
.L_x_20:
[----:B------:R-:W-:-:S04]  /*14d0*/  UISETP.LT.AND UP0, UPT, UR40, 0x1, UPT ;  /* 0x000000012800788c */ /* 0x000fc8000bf01270 */
[----:B------:R-:W-:-:S06]  /*14e0*/  USEL UR4, UR40, 0x1, UP0 ;  /* 0x0000000128047887 */ /* 0x000fcc0008000000 */
[----:B--23--:R-:W-:Y:S01]  /*14f0*/  IMAD.U32 R0, RZ, RZ, UR4 ;  /* 0x00000004ff007e24 */ /* 0x00cfe2000f8e00ff */
[----:B------:R-:W-:Y:S05]  /*1500*/  WARPSYNC.ALL ;  /* 0x0000000000007948 */ /* 0x000fea0003800000 */
[----:B------:R-:W-:-:S04]  /*1510*/  IADD3 R0, -R0, UR40, RZ ;  /* 0x0000002800007c10 */ /* 0x000fc8000fffe1ff */
[----:B------:R-:W-:Y:S02]  /*1520*/  ISETP.GE.AND P1, PT, R0, 0x1, PT ;  /* 0x000000010000780c */ /* 0x000fe40003f26270 */
[----:B------:R-:W-:Y:S01]  /*1530*/  R2UR UR4, R6 ;  /* 0x00000000060472ca */ /* 0x000fe200000e0000 */
[----:B------:R-:W-:Y:S01]  /*1540*/  WARPGROUP.ARRIVE ;  /* 0x00000000000079c5 */ /* 0x000fe20000000000 */
[----:B------:R-:W-:Y:S01]  /*1550*/  UMOV UR9, 0x40000040 ;  /* 0x4000004000097882 */ /* 0x000fe20000000000 */
[----:B------:R-:W-:Y:S01]  /*1560*/  UMOV UR11, 0x40000040 ;  /* 0x40000040000b7882 */ /* 0x000fe20000000000 */
[----:B------:R-:W-:Y:S01]  /*1570*/  UMOV UR13, UR9 ;  /* 0x00000009000d7c82 */ /* 0x000fe20008000000 */
[----:B------:R-:W-:Y:S01]  /*1580*/  UMOV UR15, 0x40000040 ;  /* 0x40000040000f7882 */ /* 0x000fe20000000000 */
[----:B------:R-:W-:Y:S01]  /*1590*/  UMOV UR17, UR9 ;  /* 0x0000000900117c82 */ /* 0x000fe20008000000 */
[----:B------:R-:W-:-:S06]  /*15a0*/  UMOV UR19, 0x40000040 ;  /* 0x4000004000137882 */ /* 0x000fcc0000000000 */
[----:B------:R-:W-:-:S04]  /*15b0*/  UIADD3 UR4, UR4, 0x20100, URZ ;  /* 0x0002010004047890 */ /* 0x000fc8000fffe03f */
[----:B------:R-:W-:Y:S02]  /*15c0*/  USHF.R.U32.HI UR5, URZ, 0x4, UR4 ;  /* 0x000000043f057899 */ /* 0x000fe40008011604 */
[----:B------:R-:W-:Y:S02]  /*15d0*/  ULOP3.LUT UR4, UR41, 0x10000, URZ, 0xfc, !UPT ;  /* 0x0001000029047892 */ /* 0x000fe4000f8efc3f */
[----:B------:R-:W-:Y:S02]  /*15e0*/  ULOP3.LUT UR5, UR5, 0x3fff, URZ, 0xc0, !UPT ;  /* 0x00003fff05057892 */ /* 0x000fe4000f8ec03f */
[----:B------:R-:W-:Y:S02]  /*15f0*/  ULEA UR8, UR39, UR4, 0xc ;  /* 0x0000000427087291 */ /* 0x000fe4000f8e603f */
[----:B------:R-:W-:-:S04]  /*1600*/  ULOP3.LUT UR5, UR5, 0x10000, URZ, 0xfc, !UPT ;  /* 0x0001000005057892 */ /* 0x000fc8000f8efc3f */
[----:B------:R-:W-:Y:S01]  /*1610*/  UIMAD UR6, UR39, 0xa00, UR5 ;  /* 0x00000a00270678a4 */ /* 0x000fe2000f8e0205 */
[----:B------:R-:W-:Y:S01]  /*1620*/  UMOV UR12, UR8 ;  /* 0x00000008000c7c82 */ /* 0x000fe20008000000 */
[----:B------:R-:W-:Y:S02]  /*1630*/  UMOV UR16, UR8 ;  /* 0x0000000800107c82 */ /* 0x000fe40008000000 */
[----:B------:R-:W-:Y:S02]  /*1640*/  UIADD3 UR14, UR6, 0x80, URZ ;  /* 0x00000080060e7890 */ /* 0x000fe4000fffe03f */
[----:B------:R-:W-:Y:S02]  /*1650*/  UIADD3 UR18, UR6, 0x100, URZ ;  /* 0x0000010006127890 */ /* 0x000fe4000fffe03f */
[----:B------:R-:W-:Y:S01]  /*1660*/  UMOV UR10, UR6 ;  /* 0x00000006000a7c82 */ /* 0x000fe20008000000 */
[----:B------:R-:W-:Y:S01]  /*1670*/  UIADD3 UR7, UR6, 0x180, URZ ;  /* 0x0000018006077890 */ /* 0x000fe2000fffe03f */
[----:B------:R-:W-:Y:S01]  /*1680*/  HGMMA.64x16x16.F32 R56, gdesc[UR8], RZ, !UPT, gsb0 ;  /* 0x00200000083879f0 */ /* 0x000fe2000c0008ff */
[----:B------:R-:W-:Y:S01]  /*1690*/  UIADD3 UR10, UR6, 0x200, URZ ;  /* 0x00000200060a7890 */ /* 0x000fe2000fffe03f */
[----:B------:R-:W-:Y:S01]  /*16a0*/  UMOV UR11, 0x40000040 ;  /* 0x40000040000b7882 */ /* 0x000fe20000000000 */
[----:B------:R-:W-:-:S02]  /*16b0*/  WARPGROUP.DEPBAR.LE gsb0, 0x0 ;  /* 0x00008000000079c5 */ /* 0x000fc40000010000 */
[----:B------:R-:W-:-:S06]  /*16c0*/  WARPGROUP.ARRIVE ;  /* 0x00000000000079c5 */ /* 0x000fcc0000000000 */
[----:B------:R-:W-:Y:S01]  /*16d0*/  HGMMA.64x16x16.F32 R48, gdesc[UR12], RZ, !UPT, gsb0 ;  /* 0x002000000c3079f0 */ /* 0x000fe2000c0008ff */
[----:B------:R-:W-:Y:S01]  /*16e0*/  UMOV UR12, UR8 ;  /* 0x00000008000c7c82 */ /* 0x000fe20008000000 */
[----:B------:R-:W-:Y:S01]  /*16f0*/  UMOV UR13, UR9 ;  /* 0x00000009000d7c82 */ /* 0x000fe20008000000 */
[----:B------:R-:W-:Y:S01]  /*1700*/  UMOV UR14, UR7 ;  /* 0x00000007000e7c82 */ /* 0x000fe20008000000 */
[----:B------:R-:W-:Y:S01]  /*1710*/  UMOV UR15, 0x40000040 ;  /* 0x40000040000f7882 */ /* 0x000fe20000000000 */
[----:B------:R-:W-:Y:S01]  /*1720*/  UIADD3 UR7, UR6, 0x102, URZ ;  /* 0x0000010206077890 */ /* 0x000fe2000fffe03f */
[----:B------:R-:W-:Y:S02]  /*1730*/  WARPGROUP.DEPBAR.LE gsb0, 0x0 ;  /* 0x00008000000079c5 */ /* 0x000fe40000010000 */
[----:B------:R-:W-:-:S06]  /*1740*/  WARPGROUP.ARRIVE ;  /* 0x00000000000079c5 */ /* 0x000fcc0000000000 */
[----:B------:R-:W-:Y:S01]  /*1750*/  HGMMA.64x16x16.F32 R40, gdesc[UR16], RZ, !UPT, gsb0 ;  /* 0x00200000102879f0 */ /* 0x000fe2000c0008ff */
[----:B------:R-:W-:Y:S01]  /*1760*/  UIADD3 UR18, UR6, 0x82, URZ ;  /* 0x0000008206127890 */ /* 0x000fe2000fffe03f */
[----:B------:R-:W-:Y:S01]  /*1770*/  UMOV UR19, 0x40000040 ;  /* 0x4000004000137882 */ /* 0x000fe20000000000 */
[----:B------:R-:W-:Y:S02]  /*1780*/  WARPGROUP.DEPBAR.LE gsb0, 0x0 ;  /* 0x00008000000079c5 */ /* 0x000fe40000010000 */
[----:B------:R-:W-:-:S06]  /*1790*/  WARPGROUP.ARRIVE ;  /* 0x00000000000079c5 */ /* 0x000fcc0000000000 */
[----:B------:R-:W-:Y:S01]  /*17a0*/  HGMMA.64x16x16.F32 R32, gdesc[UR12], RZ, !UPT, gsb0 ;  /* 0x002000000c2079f0 */ /* 0x000fe2000c0008ff */
[----:B------:R-:W-:Y:S01]  /*17b0*/  UMOV UR12, UR8 ;  /* 0x00000008000c7c82 */ /* 0x000fe20008000000 */
[----:B------:R-:W-:Y:S01]  /*17c0*/  UMOV UR13, UR9 ;  /* 0x00000009000d7c82 */ /* 0x000fe20008000000 */
[----:B------:R-:W-:Y:S01]  /*17d0*/  UMOV UR14, UR10 ;  /* 0x0000000a000e7c82 */ /* 0x000fe20008000000 */
[----:B------:R-:W-:Y:S01]  /*17e0*/  UMOV UR15, 0x40000040 ;  /* 0x40000040000f7882 */ /* 0x000fe20000000000 */
[----:B------:R-:W-:Y:S02]  /*17f0*/  UIADD3 UR9, UR6, 0x182, URZ ;  /* 0x0000018206097890 */ /* 0x000fe4000fffe03f */
[----:B------:R-:W-:Y:S01]  /*1800*/  UIADD3 UR10, UR6, 0x202, URZ ;  /* 0x00000202060a7890 */ /* 0x000fe2000fffe03f */
[----:B------:R-:W-:Y:S02]  /*1810*/  WARPGROUP.DEPBAR.LE gsb0, 0x0 ;  /* 0x00008000000079c5 */ /* 0x000fe40000010000 */
[----:B------:R-:W-:-:S06]  /*1820*/  WARPGROUP.ARRIVE ;  /* 0x00000000000079c5 */ /* 0x000fcc0000000000 */
[----:B------:R-:W-:Y:S01]  /*1830*/  HGMMA.64x16x16.F32 R24, gdesc[UR12], RZ, !UPT, gsb0 ;  /* 0x002000000c1879f0 */ /* 0x000fe2000c0008ff */
[----:B------:R-:W-:Y:S02]  /*1840*/  UIADD3 UR12, UR8, 0x2, URZ ;  /* 0x00000002080c7890 */ /* 0x000fe4000fffe03f */
[----:B------:R-:W-:Y:S01]  /*1850*/  UIADD3 UR14, UR6, 0x2, URZ ;  /* 0x00000002060e7890 */ /* 0x000fe2000fffe03f */
[----:B------:R-:W-:Y:S01]  /*1860*/  UMOV UR13, 0x40000040 ;  /* 0x40000040000d7882 */ /* 0x000fe20000000000 */
[----:B------:R-:W-:Y:S01]  /*1870*/  UMOV UR15, 0x40000040 ;  /* 0x40000040000f7882 */ /* 0x000fe20000000000 */
[----:B------:R-:W-:Y:S02]  /*1880*/  UMOV UR17, UR13 ;  /* 0x0000000d00117c82 */ /* 0x000fe40008000000 */
[----:B------:R-:W-:Y:S01]  /*1890*/  UMOV UR16, UR12 ;  /* 0x0000000c00107c82 */ /* 0x000fe20008000000 */
[----:B------:R-:W-:Y:S02]  /*18a0*/  WARPGROUP.DEPBAR.LE gsb0, 0x0 ;  /* 0x00008000000079c5 */ /* 0x000fe40000010000 */
[----:B------:R-:W-:-:S06]  /*18b0*/  WARPGROUP.ARRIVE ;  /* 0x00000000000079c5 */ /* 0x000fcc0000000000 */
[----:B------:R-:W-:Y:S01]  /*18c0*/  HGMMA.64x16x16.F32 R56, gdesc[UR12], R56, gsb0 ;  /* 0x002000000c3879f0 */ /* 0x000fe20008000838 */
[----:B------:R-:W-:Y:S01]  /*18d0*/  UMOV UR14, UR7 ;  /* 0x00000007000e7c82 */ /* 0x000fe20008000000 */
[----:B------:R-:W-:Y:S01]  /*18e0*/  UMOV UR15, 0x40000040 ;  /* 0x40000040000f7882 */ /* 0x000fe20000000000 */
[----:B------:R-:W-:Y:S01]  /*18f0*/  UIADD3 UR7, UR6, 0x104, URZ ;  /* 0x0000010406077890 */ /* 0x000fe2000fffe03f */
[----:B------:R-:W-:Y:S02]  /*1900*/  WARPGROUP.DEPBAR.LE gsb0, 0x0 ;  /* 0x00008000000079c5 */ /* 0x000fe40000010000 */
[----:B------:R-:W-:-:S06]  /*1910*/  WARPGROUP.ARRIVE ;  /* 0x00000000000079c5 */ /* 0x000fcc0000000000 */
[----:B------:R-:W-:Y:S01]  /*1920*/  HGMMA.64x16x16.F32 R48, gdesc[UR16], R48, gsb0 ;  /* 0x00200000103079f0 */ /* 0x000fe20008000830 */
[----:B------:R-:W-:Y:S01]  /*1930*/  UIADD3 UR18, UR6, 0x84, URZ ;  /* 0x0000008406127890 */ /* 0x000fe2000fffe03f */
[----:B------:R-:W-:Y:S01]  /*1940*/  UMOV UR19, 0x40000040 ;  /* 0x4000004000137882 */ /* 0x000fe20000000000 */
        /* <DEDUP_REMOVED lines=405> */
[----:B------:R-:W-:Y:S01]  /*32a0*/  UIADD3 UR8, UR8, 0xc06, URZ ;  /* 0x00000c0608087890 */ /* 0x000fe2000fffe03f */
[----:B------:R-:W-:-:S02]  /*32b0*/  WARPGROUP.DEPBAR.LE gsb0, 0x0 ;  /* 0x00008000000079c5 */ /* 0x000fc40000010000 */
        /* <DEDUP_REMOVED lines=9> */
[----:B------:R-:W-:Y:S02]  /*3350*/  WARPGROUP.DEPBAR.LE gsb0, 0x0 ;  /* 0x00008000000079c5 */ /* 0x000fe40000010000 */
[----:B------:R-:W-:-:S06]  /*3360*/  WARPGROUP.ARRIVE ;  /* 0x00000000000079c5 */ /* 0x000fcc0000000000 */
[----:B------:R-:W-:Y:S01]  /*3370*/  HGMMA.64x16x16.F32 R40, gdesc[UR12], R40, gsb0 ;  /* 0x002000000c2879f0 */ /* 0x000fe20008000828 */
[----:B------:R-:W-:Y:S01]  /*3380*/  UMOV UR14, UR9 ;  /* 0x00000009000e7c82 */ /* 0x000fe20008000000 */
[----:B------:R-:W-:Y:S01]  /*3390*/  UMOV UR15, 0x40000040 ;  /* 0x40000040000f7882 */ /* 0x000fe20000000000 */
        /* <DEDUP_REMOVED lines=11> */
[----:B------:R-:W-:Y:S01]  /*3450*/  UMOV UR12, UR8 ;  /* 0x00000008000c7c82 */ /* 0x000fe20008000000 */
        /* <DEDUP_REMOVED lines=8> */
[----:B------:R-:W-:Y:S02]  /*34e0*/  WARPGROUP.DEPBAR.LE gsb0, 0x0 ;  /* 0x00008000000079c5 */ /* 0x000fe40000010000 */
[----:B------:R-:W-:-:S06]  /*34f0*/  WARPGROUP.ARRIVE ;  /* 0x00000000000079c5 */ /* 0x000fcc0000000000 */
[----:B------:R-:W-:Y:S01]  /*3500*/  HGMMA.64x16x16.F32 R48, gdesc[UR8], R48, gsb0 ;  /* 0x00200000083079f0 */ /* 0x000fe20008000830 */
[----:B------:R-:W-:Y:S01]  /*3510*/  UMOV UR10, UR16 ;  /* 0x00000010000a7c82 */ /* 0x000fe20008000000 */
[----:B------:R-:W-:Y:S01]  /*3520*/  UMOV UR11, 0x40000040 ;  /* 0x40000040000b7882 */ /* 0x000fe20000000000 */
[----:B------:R-:W-:Y:S02]  /*3530*/  WARPGROUP.DEPBAR.LE gsb0, 0x0 ;  /* 0x00008000000079c5 */ /* 0x000fe40000010000 */
[----:B------:R-:W-:-:S06]  /*3540*/  WARPGROUP.ARRIVE ;  /* 0x00000000000079c5 */ /* 0x000fcc0000000000 */
[----:B------:R-:W-:Y:S03]  /*3550*/  HGMMA.64x16x16.F32 R40, gdesc[UR12], R40, gsb0 ;  /* 0x002000000c2879f0 */ /* 0x000fe60008000828 */
        /* <DEDUP_REMOVED lines=9> */
[----:B------:R-:W-:Y:S05]  /*35f0*/  @!P1 BRA `(.L_x_22) ;  /* 0x0000002000749947 */ /* 0x000fea0003800000 */
[----:B------:R-:W-:Y:S02]  /*3600*/  UIADD3 UR6, UR39, 0x1, URZ ;  /* 0x0000000127067890 */ /* 0x000fe4000fffe03f */
[----:B------:R-:W-:Y:S02]  /*3610*/  IMAD.U32 R3, RZ, RZ, UR39 ;  /* 0x00000027ff037e24 */ /* 0x000fe4000f8e00ff */
[----:B------:R-:W-:-:S04]  /*3620*/  UISETP.NE.AND UP0, UPT, UR6, 0x2, UPT ;  /* 0x000000020600788c */ /* 0x000fc8000bf05270 */
[----:B------:R-:W-:Y:S02]  /*3630*/  USEL UR7, URZ, 0x1, UP0 ;  /* 0x000000013f077887 */ /* 0x000fe40008000000 */
[----:B------:R-:W-:Y:S02]  /*3640*/  USEL UR6, UR6, URZ, UP0 ;  /* 0x0000003f06067287 */ /* 0x000fe40008000000 */
[----:B------:R-:W-:-:S06]  /*3650*/  ULOP3.LUT UR7, UR38, UR7, URZ, 0x3c, !UPT ;  /* 0x0000000726077292 */ /* 0x000fcc000f8e3c3f */
[----:B------:R-:W-:-:S07]  /*3660*/  IMAD.U32 R7, RZ, RZ, UR7 ;  /* 0x00000007ff077e24 */ /* 0x000fce000f8e00ff */
.L_x_29:
[----:B------:R-:W-:Y:S05]  /*3670*/  @!P0 BRA `(.L_x_23) ;  /* 0x0000000000048947 */ /* 0x000fea0003800000 */
[----:B------:R-:W-:Y:S01]  /*3680*/  BPT.TRAP 0x1 ;  /* 0x000000040000795c */ /* 0x000fe20000300000 */
.L_x_23:
[----:B------:R-:W2:Y:S01]  /*3690*/  S2UR UR8, SR_CgaCtaId ;  /* 0x00000000000879c3 */ /* 0x000ea20000008800 */
[----:B------:R-:W-:Y:S01]  /*36a0*/  UMOV UR7, 0x400 ;  /* 0x0000040000077882 */ /* 0x000fe20000000000 */
[----:B01----:R-:W-:Y:S01]  /*36b0*/  IMAD.U32 R5, RZ, RZ, UR6 ;  /* 0x00000006ff057e24 */ /* 0x003fe2000f8e00ff */
[----:B------:R-:W-:Y:S01]  /*36c0*/  SHF.L.U32 R4, R7, 0x1f, RZ ;  /* 0x0000001f07047819 */ /* 0x000fe200000006ff */
[----:B--2---:R-:W-:-:S06]  /*36d0*/  ULEA UR7, UR8, UR7, 0x18 ;  /* 0x0000000708077291 */ /* 0x004fcc000f8ec03f */
[----:B------:R-:W-:-:S04]  /*36e0*/  IMAD.U32 R6, RZ, RZ, UR7 ;  /* 0x00000007ff067e24 */ /* 0x000fc8000f8e00ff */
[----:B------:R-:W-:-:S04]  /*36f0*/  IMAD R5, R5, 0x8, R6 ;  /* 0x0000000805057824 */ /* 0x000fc800078e0206 */
[----:B------:R0:W1:Y:S01]  /*3700*/  SYNCS.PHASECHK.TRANS64.TRYWAIT P1, [R5+URZ], R4 ;  /* 0x00000004050075a7 */ /* 0x000062000802017f */
[----:B------:R-:W-:Y:S05]  /*3710*/  @!P0 BRA `(.L_x_24) ;  /* 0x0000000000048947 */ /* 0x000fea0003800000 */
[----:B------:R-:W-:Y:S01]  /*3720*/  BPT.TRAP 0x1 ;  /* 0x000000040000795c */ /* 0x000fe20000300000 */
.L_x_24:
[----:B-1----:R-:W-:Y:S05]  /*3730*/  @P1 BRA `(.L_x_25) ;  /* 0x0000000000081947 */ /* 0x002fea0003800000 */
[----:B------:R-:W1:Y:S02]  /*3740*/  SYNCS.PHASECHK.TRANS64.TRYWAIT P1, [R5+URZ], R4 ;  /* 0x00000004050075a7 */ /* 0x000e64000802017f */
[----:B-1----:R-:W-:Y:S05]  /*3750*/  @!P1 BRA `(.L_x_26) ;  /* 0x0000006c00689947 */ /* 0x002fea0003800000 */
.L_x_25:
[----:B------:R-:W-:Y:S01]  /*3760*/  ULEA UR10, UR6, UR4, 0xc ;  /* 0x00000004060a7291 */ /* 0x000fe2000f8e603f */
[----:B------:R-:W-:Y:S01]  /*3770*/  WARPGROUP.ARRIVE ;  /* 0x00000000000079c5 */ /* 0x000fe20000000000 */
[----:B------:R-:W-:Y:S01]  /*3780*/  UIMAD UR8, UR6, 0xa00, UR5 ;  /* 0x00000a00060878a4 */ /* 0x000fe2000f8e0205 */
[----:B------:R-:W-:Y:S01]  /*3790*/  UMOV UR13, 0x40000040 ;  /* 0x40000040000d7882 */ /* 0x000fe20000000000 */
[----:B------:R-:W-:Y:S02]  /*37a0*/  UMOV UR15, 0x40000040 ;  /* 0x40000040000f7882 */ /* 0x000fe40000000000 */
[----:B------:R-:W-:Y:S01]  /*37b0*/  UIADD3 UR7, UR8, 0x80, URZ ;  /* 0x0000008008077890 */ /* 0x000fe2000fffe03f */
[----:B------:R-:W-:Y:S02]  /*37c0*/  UMOV UR12, UR10 ;  /* 0x0000000a000c7c82 */ /* 0x000fe40008000000 */
[----:B------:R-:W-:Y:S01]  /*37d0*/  UMOV UR14, UR8 ;  /* 0x00000008000e7c82 */ /* 0x000fe20008000000 */
[----:B------:R-:W-:Y:S01]  /*37e0*/  UIADD3 UR9, UR8, 0x100, URZ ;  /* 0x0000010008097890 */ /* 0x000fe2000fffe03f */
[----:B------:R-:W-:Y:S01]  /*37f0*/  HGMMA.64x16x16.F32 R56, gdesc[UR12], R56, gsb0 ;  /* 0x002000000c3879f0 */ /* 0x000fe20008000838 */
[----:B------:R-:W-:Y:S01]  /*3800*/  UMOV UR15, 0x40000040 ;  /* 0x40000040000f7882 */ /* 0x000fe20000000000 */
[----:B------:R-:W-:Y:S01]  /*3810*/  UMOV UR14, UR7 ;  /* 0x00000007000e7c82 */ /* 0x000fe20008000000 */
[----:B------:R-:W-:-:S02]  /*3820*/  UIADD3 UR11, UR8, 0x180, URZ ;  /* 0x00000180080b7890 */ /* 0x000fc4000fffe03f */
        /* <DEDUP_REMOVED lines=459> */
[----:B------:R-:W-:Y:S02]  /*54e0*/  UIADD3 UR10, UR8, 0x906, URZ ;  /* 0x00000906080a7890 */ /* 0x000fe4000fffe03f */
        /* <DEDUP_REMOVED lines=26> */
[----:B------:R-:W-:Y:S01]  /*5690*/  BPT.TRAP 0x1 ;  /* 0x000000040000795c */ /* 0x000fe20000300000 */
.L_x_27:
[----:B------:R-:W-:-:S13]  /*56a0*/  ISETP.NE.AND P1, PT, R23, RZ, PT ;  /* 0x000000ff1700720c */ /* 0x000fda0003f25270 */
[----:B01----:R-:W-:-:S04]  /*56b0*/  @P1 IMAD R4, R3, 0x8, R6 ;  /* 0x0000000803041824 */ /* 0x003fc800078e0206 */
[----:B------:R-:W-:-:S05]  /*56c0*/  @P1 VIADD R5, R4, 0x10 ;  /* 0x0000001004051836 */ /* 0x000fca0000000000 */
[----:B------:R-:W-:-:S04]  /*56d0*/  @P1 PRMT R5, R22, 0x654, R5 ;  /* 0x0000065416051816 */ /* 0x000fc80000000005 */
[----:B------:R0:W-:Y:S01]  /*56e0*/  @P1 SYNCS.ARRIVE.TRANS64.RED.A1T0 RZ, [R5+URZ], RZ ;  /* 0x000000ff05ff19a7 */ /* 0x0001e2000810043f */
[----:B------:R-:W-:-:S13]  /*56f0*/  ISETP.GT.U32.AND P1, PT, R19, 0x1, PT ;  /* 0x000000011300780c */ /* 0x000fda0003f24070 */
[----:B0-----:R-:W-:Y:S05]  /*5700*/  @P1 BRA `(.L_x_28) ;  /* 0x0000000000041947 */ /* 0x001fea0003800000 */
[----:B------:R-:W-:Y:S01]  /*5710*/  BPT.TRAP 0x1 ;  /* 0x000000040000795c */ /* 0x000fe20000300000 */
.L_x_28:
[----:B------:R-:W-:Y:S01]  /*5720*/  UIADD3 UR6, UR6, 0x1, URZ ;  /* 0x0000000106067890 */ /* 0x000fe2000fffe03f */
[C---:B------:R-:W-:Y:S01]  /*5730*/  ISETP.GT.AND P2, PT, R0.reuse, 0x1, PT ;  /* 0x000000010000780c */ /* 0x040fe20003f44270 */
[----:B------:R-:W-:Y:S02]  /*5740*/  VIADD R3, R3, 0x1 ;  /* 0x0000000103037836 */ /* 0x000fe40000000000 */
[----:B------:R-:W-:Y:S01]  /*5750*/  UISETP.NE.AND UP0, UPT, UR6, 0x2, UPT ;  /* 0x000000020600788c */ /* 0x000fe2000bf05270 */
[----:B------:R-:W-:Y:S02]  /*5760*/  VIADD R0, R0, 0xffffffff ;  /* 0xffffffff00007836 */ /* 0x000fe40000000000 */
[C---:B------:R-:W-:Y:S01]  /*5770*/  ISETP.NE.AND P1, PT, R3.reuse, 0x2, PT ;  /* 0x000000020300780c */ /* 0x040fe20003f25270 */
[----:B------:R-:W-:Y:S02]  /*5780*/  USEL UR7, URZ, 0x1, UP0 ;  /* 0x000000013f077887 */ /* 0x000fe40008000000 */
[----:B------:R-:W-:Y:S01]  /*5790*/  USEL UR6, UR6, URZ, UP0 ;  /* 0x0000003f06067287 */ /* 0x000fe20008000000 */
[----:B------:R-:W-:-:S03]  /*57a0*/  SEL R3, R3, RZ, P1 ;  /* 0x000000ff03037207 */ /* 0x000fc60000800000 */
[----:B------:R-:W-:Y:S01]  /*57b0*/  LOP3.LUT R7, R7, UR7, RZ, 0x3c, !PT ;  /* 0x0000000707077c12 */ /* 0x000fe2000f8e3cff */
[----:B------:R-:W-:Y:S07]  /*57c0*/  @P2 BRA `(.L_x_29) ;  /* 0xffffffdc00a82947 */ /* 0x000fee000383ffff */
.L_x_22:
[----:B------:R-:W2:Y:S02]  /*57d0*/  LDC R0, c[0x0][0x28c] ;  /* 0x0000a300ff007b82 */ /* 0x000ea40000000800 */
[----:B--2---:R-:W-:-:S13]  /*57e0*/  ISETP.GE.AND P1, PT, R0, 0x1, PT ;  /* 0x000000010000780c */ /* 0x004fda0003f26270 */
[----:B------:R-:W-:Y:S05]  /*57f0*/  @!P1 BRA `(.L_x_30) ;  /* 0x0000000000409947 */ /* 0x000fea0003800000 */
[----:B------:R-:W-:Y:S05]  /*5800*/  @!P0 BRA `(.L_x_31) ;  /* 0x0000000000048947 */ /* 0x000fea0003800000 */
[----:B------:R-:W-:Y:S01]  /*5810*/  BPT.TRAP 0x1 ;  /* 0x000000040000795c */ /* 0x000fe20000300000 */
.L_x_31:
[----:B------:R-:W-:Y:S01]  /*5820*/  ISETP.NE.AND P0, PT, R23, RZ, PT ;  /* 0x000000ff1700720c */ /* 0x000fe20003f05270 */
[----:B------:R-:W-:-:S12]  /*5830*/  UISETP.LT.AND UP1, UPT, UR40, 0x1, UPT ;  /* 0x000000012800788c */ /* 0x000fd8000bf21270 */
[----:B------:R-:W-:-:S05]  /*5840*/  VOTEU.ANY UP0, P0 ;  /* 0x00000000003f7886 */ /* 0x000fca0000000100 */
[----:B------:R-:W-:-:S04]  /*5850*/  @UP0 USEL UR4, UR40, 0x1, UP1 ;  /* 0x0000000128040887 */ /* 0x000fc80008800000 */
[----:B------:R-:W-:-:S06]  /*5860*/  @UP0 UIADD3 UR4, UR39, UR40, -UR4 ;  /* 0x0000002827040290 */ /* 0x000fcc000fffe804 */
[----:B------:R-:W-:-:S04]  /*5870*/  IMAD.U32 R0, RZ, RZ, UR4 ;  /* 0x00000004ff007e24 */ /* 0x000fc8000f8e00ff */
[----:B------:R-:W-:-:S05]  /*5880*/  @P0 IMAD.SHL.U32 R0, R0, 0x8, RZ ;  /* 0x0000000800000824 */ /* 0x000fca00078e00ff */
[----:B------:R-:W-:-:S04]  /*5890*/  @P0 LOP3.LUT R0, R0, 0x8, RZ, 0xc0, !PT ;  /* 0x0000000800000812 */ /* 0x000fc800078ec0ff */
[----:B------:R-:W-:-:S04]  /*58a0*/  @P0 IADD3 R3, R6, 0x10, R0 ;  /* 0x0000001006030810 */ /* 0x000fc80007ffe000 */
[----:B------:R-:W-:-:S04]  /*58b0*/  @P0 PRMT R3, R22, 0x654, R3 ;  /* 0x0000065416030816 */ /* 0x000fc80000000003 */
[----:B------:R2:W-:Y:S01]  /*58c0*/  @P0 SYNCS.ARRIVE.TRANS64.RED.A1T0 RZ, [R3+URZ], RZ ;  /* 0x000000ff03ff09a7 */ /* 0x0005e2000810043f */
[----:B------:R-:W-:-:S13]  /*58d0*/  ISETP.GT.U32.AND P0, PT, R19, 0x1, PT ;  /* 0x000000011300780c */ /* 0x000fda0003f04070 */
[----:B--2---:R-:W-:Y:S05]  /*58e0*/  @P0 BRA `(.L_x_30) ;  /* 0x0000000000040947 */ /* 0x004fea0003800000 */
[----:B------:R-:W-:Y:S01]  /*58f0*/  BPT.TRAP 0x1 ;  /* 0x000000040000795c */ /* 0x000fe20000300000 */
.L_x_30:
[----:B------:R-:W2:Y:S01]  /*5900*/  LDC R6, c[0x0][0x288] ;  /* 0x0000a200ff067b82 */ /* 0x000ea20000000800 */
[----:B------:R-:W-:Y:S01]  /*5910*/  UIADD3 UR39, UR40, UR39, URZ ;  /* 0x0000002728277290 */ /* 0x000fe2000fffe03f */
[C---:B01----:R-:W-:Y:S01]  /*5920*/  LOP3.LUT R5, R18.reuse, 0x3, RZ, 0xc0, !PT ;  /* 0x0000000312057812 */ /* 0x043fe200078ec0ff */
[----:B------:R-:W-:Y:S01]  /*5930*/  IMAD R69, R69, 0x50, RZ ;  /* 0x0000005045457824 */ /* 0x000fe200078e02ff */
[--C-:B------:R-:W-:Y:S01]  /*5940*/  SHF.R.U32.HI R0, RZ, 0x7, R18.reuse ;  /* 0x00000007ff007819 */ /* 0x100fe20000011612 */
[----:B------:R-:W-:Y:S01]  /*5950*/  USHF.R.U32.HI UR4, URZ, 0x1, UR39 ;  /* 0x000000013f047899 */ /* 0x000fe20008011627 */
[----:B------:R-:W-:Y:S01]  /*5960*/  SHF.R.U32.HI R3, RZ, 0x2, R18 ;  /* 0x00000002ff037819 */ /* 0x000fe20000011612 */
[C---:B------:R-:W-:Y:S01]  /*5970*/  IMAD.SHL.U32 R10, R18.reuse, 0x2, RZ ;  /* 0x00000002120a7824 */ /* 0x040fe200078e00ff */
[----:B------:R-:W-:Y:S01]  /*5980*/  LOP3.LUT R4, R18, 0x60, RZ, 0xc0, !PT ;  /* 0x0000006012047812 */ /* 0x000fe200078ec0ff */
[----:B------:R-:W-:Y:S01]  /*5990*/  ULOP3.LUT UR4, UR4, 0x1, URZ, 0xc0, !UPT ;  /* 0x0000000104047892 */ /* 0x000fe2000f8ec03f */
[----:B------:R-:W-:Y:S01]  /*59a0*/  LOP3.LUT R0, R0, 0x1, RZ, 0xc0, !PT ;  /* 0x0000000100007812 */ /* 0x000fe200078ec0ff */
[----:B------:R-:W-:Y:S01]  /*59b0*/  ULDC UR8, c[0x0][0x284] ;  /* 0x0000a10000087ab9 */ /* 0x000fe20000000800 */
[----:B------:R-:W-:Y:S01]  /*59c0*/  LOP3.LUT R3, R3, 0x7, RZ, 0xc0, !PT ;  /* 0x0000000703037812 */ /* 0x000fe200078ec0ff */
[----:B------:R-:W-:Y:S01]  /*59d0*/  UISETP.GT.U32.AND UP1, UPT, UR39, 0x1, UPT ;  /* 0x000000012700788c */ /* 0x000fe2000bf24070 */
[----:B------:R-:W-:Y:S01]  /*59e0*/  SHF.R.U32.HI R4, RZ, 0x1, R4 ;  /* 0x00000001ff047819 */ /* 0x000fe20000011604 */
[----:B------:R-:W-:Y:S01]  /*59f0*/  IMAD.SHL.U32 R8, R0, 0x40, RZ ;  /* 0x0000004000087824 */ /* 0x000fe200078e00ff */
[----:B------:R-:W-:Y:S01]  /*5a00*/  UISETP.NE.U32.AND UP0, UPT, UR4, 0x1, UPT ;  /* 0x000000010400788c */ /* 0x000fe2000bf05070 */
[----:B------:R-:W-:Y:S01]  /*5a10*/  SHF.R.S32.HI R15, RZ, 0x1f, R67 ;  /* 0x0000001fff0f7819 */ /* 0x000fe20000011443 */
[----:B------:R-:W-:Y:S01]  /*5a20*/  ULDC.64 UR6, c[0x0][0x5d0] ;  /* 0x0001740000067ab9 */ /* 0x000fe20000000a00 */
[--C-:B------:R-:W-:Y:S01]  /*5a30*/  IADD3 R7, RZ, -R4, -R3.reuse ;  /* 0x80000004ff077210 */ /* 0x100fe20007ffe803 */
[----:B------:R-:W-:Y:S01]  /*5a40*/  UISETP.LT.U32.AND UP1, UPT, UR40, 0x2, UP1 ;  /* 0x000000022800788c */ /* 0x000fe20008f21070 */
[----:B------:R-:W-:Y:S01]  /*5a50*/  LOP3.LUT R10, R69, 0x6, R10, 0xf8, !PT ;  /* 0x00000006450a7812 */ /* 0x000fe200078ef80a */
[----:B------:R-:W-:Y:S01]  /*5a60*/  UISETP.GT.U32.AND UP0, UPT, UR40, 0x1, !UP0 ;  /* 0x000000012800788c */ /* 0x000fe2000c704070 */
[----:B------:R-:W-:Y:S01]  /*5a70*/  LOP3.LUT R3, R8, 0x40, R3, 0xe2, !PT ;  /* 0x0000004008037812 */ /* 0x000fe200078ee203 */
[----:B--2---:R-:W-:Y:S01]  /*5a80*/  IMAD R12, R5, -0x2, R6 ;  /* 0xfffffffe050c7824 */ /* 0x004fe200078e0206 */
[----:B------:R-:W-:Y:S01]  /*5a90*/  ISETP.GE.AND P0, PT, R69, R6, PT ;  /* 0x000000064500720c */ /* 0x000fe20003f06270 */
[C---:B------:R-:W-:Y:S01]  /*5aa0*/  IMAD.SHL.U32 R5, R68.reuse, 0x80, RZ ;  /* 0x0000008044057824 */ /* 0x040fe200078e00ff */
[----:B------:R-:W-:Y:S01]  /*5ab0*/  SHF.R.S32.HI R11, RZ, 0x1f, R10 ;  /* 0x0000001fff0b7819 */ /* 0x000fe2000001140a */
[----:B------:R-:W-:Y:S01]  /*5ac0*/  IMAD R6, R15, UR6, RZ ;  /* 0x000000060f067c24 */ /* 0x000fe2000f8e02ff */
[----:B------:R-:W-:Y:S01]  /*5ad0*/  USEL UR5, URZ, 0x1, !UP1 ;  /* 0x000000013f057887 */ /* 0x000fe2000c800000 */
[----:B------:R-:W-:Y:S01]  /*5ae0*/  IMAD.WIDE R8, R68, 0x80, RZ ;  /* 0x0000008044087825 */ /* 0x000fe200078e02ff */
[----:B------:R-:W-:Y:S01]  /*5af0*/  ISETP.GE.OR P0, PT, R5, UR8, P0 ;  /* 0x0000000805007c0c */ /* 0x000fe20008706670 */
[----:B------:R-:W-:-:S02]  /*5b00*/  USEL UR4, URZ, 0x1, !UP0 ;  /* 0x000000013f047887 */ /* 0x000fc4000c000000 */
[----:B------:R-:W-:Y:S01]  /*5b10*/  IMAD R0, R0, -0x40, R7 ;  /* 0xffffffc000007824 */ /* 0x000fe200078e0207 */
[----:B------:R-:W-:Y:S01]  /*5b20*/  LOP3.LUT R81, R8, R3, R4, 0xfe, !PT ;  /* 0x0000000308517212 */ /* 0x000fe200078efe04 */
[C---:B------:R-:W-:Y:S01]  /*5b30*/  IMAD R13, R67.reuse, UR7, R6 ;  /* 0x00000007430d7c24 */ /* 0x040fe2000f8e0206 */
[----:B------:R-:W-:Y:S01]  /*5b40*/  ULOP3.LUT UR39, UR39, 0x1, URZ, 0xc0, !UPT ;  /* 0x0000000127277892 */ /* 0x000fe2000f8ec03f */
[----:B------:R-:W-:Y:S01]  /*5b50*/  IMAD.WIDE.U32 R6, R67, UR6, R10 ;  /* 0x0000000643067c25 */ /* 0x000fe2000f8e000a */
[----:B------:R-:W-:Y:S01]  /*5b60*/  ULOP3.LUT UR38, UR4, UR38, UR5, 0x96, !UPT ;  /* 0x0000002604267292 */ /* 0x000fe2000f8e9605 */
[----:B------:R-:W-:Y:S02]  /*5b70*/  IADD3 R3, -R5, UR8, R0 ;  /* 0x0000000805037c10 */ /* 0x000fe4000fffe100 */
[----:B------:R-:W-:Y:S02]  /*5b80*/  IMAD.IADD R7, R7, 0x1, R13 ;  /* 0x0000000107077824 */ /* 0x000fe400078e020d */
[----:B------:R-:W-:-:S02]  /*5b90*/  IMAD.IADD R4, R12, 0x1, -R69 ;  /* 0x000000010c047824 */ /* 0x000fc400078e0a45 */
[----:B------:R-:W-:Y:S01]  /*5ba0*/  IMAD.MOV.U32 R0, RZ, RZ, -0x1 ;  /* 0xffffffffff007424 */ /* 0x000fe200078e00ff */
[----:B------:R-:W-:Y:S06]  /*5bb0*/  @P0 BRA `(.L_x_32) ;  /* 0x0000002800e80947 */ /* 0x000fec0003800000 */
[----:B------:R-:W0:Y:S01]  /*5bc0*/  LDC.64 R12, c[0x0][0x5c8] ;  /* 0x00017200ff0c7b82 */ /* 0x000e220000000a00 */
[----:B-----5:R-:W-:Y:S01]  /*5bd0*/  FSETP.NEU.AND P0, PT, R65, RZ, PT ;  /* 0x000000ff4100720b */ /* 0x020fe20003f0d000 */
[----:B------:R-:W-:Y:S01]  /*5be0*/  BSSY B0, `(.L_x_32) ;  /* 0x00002b7000007945 */ /* 0x000fe20003800000 */
[----:B------:R-:W-:-:S04]  /*5bf0*/  ISETP.GT.AND P1, PT, R4, RZ, PT ;  /* 0x000000ff0400720c */ /* 0x000fc80003f24270 */
[----:B------:R-:W-:Y:S01]  /*5c00*/  ISETP.GT.AND P2, PT, R3, RZ, P1 ;  /* 0x000000ff0300720c */ /* 0x000fe20000f44270 */
[-C--:B0-----:R-:W-:Y:S02]  /*5c10*/  IMAD R14, R9, R12.reuse, RZ ;  /* 0x0000000c090e7224 */ /* 0x081fe400078e02ff */
[----:B------:R-:W-:-:S04]  /*5c20*/  IMAD.WIDE.U32 R70, R81, R12, R6 ;  /* 0x0000000c51467225 */ /* 0x000fc800078e0006 */
[----:B------:R-:W-:-:S04]  /*5c30*/  IMAD R5, R81, R13, R14 ;  /* 0x0000000d51057224 */ /* 0x000fc800078e020e */
[----:B------:R-:W-:Y:S01]  /*5c40*/  IMAD.IADD R83, R71, 0x1, R5 ;  /* 0x0000000147537824 */ /* 0x000fe200078e0205 */
[----:B------:R-:W-:Y:S06]  /*5c50*/  @!P0 BRA `(.L_x_33) ;  /* 0x0000001c00348947 */ /* 0x000fec0003800000 */
[----:B------:R-:W0:Y:S01]  /*5c60*/  LDC.64 R74, c[0x0][0x5b8] ;  /* 0x00016e00ff4a7b82 */ /* 0x000e220000000a00 */
[----:B------:R-:W-:-:S07]  /*5c70*/  ULDC.64 UR4, c[0x0][0x5c0] ;  /* 0x0001700000047ab9 */ /* 0x000fce0000000a00 */
[----:B------:R-:W1:Y:S08]  /*5c80*/  LDC.64 R76, c[0x0][0x5b0] ;  /* 0x00016c00ff4c7b82 */ /* 0x000e700000000a00 */
[----:B------:R-:W2:Y:S01]  /*5c90*/  LDC.64 R78, c[0x0][0x5a8] ;  /* 0x00016a00ff4e7b82 */ /* 0x000ea20000000a00 */
[-C--:B0-----:R-:W-:Y:S02]  /*5ca0*/  IMAD R6, R15, R74.reuse, RZ ;  /* 0x0000004a0f067224 */ /* 0x081fe400078e02ff */
[----:B------:R-:W-:-:S04]  /*5cb0*/  IMAD.WIDE.U32 R72, R67, R74, R10 ;  /* 0x0000004a43487225 */ /* 0x000fc800078e000a */
[----:B------:R-:W-:Y:S02]  /*5cc0*/  IMAD R71, R67, R75, R6 ;  /* 0x0000004b43477224 */ /* 0x000fe400078e0206 */
[-C--:B-1----:R-:W-:Y:S02]  /*5cd0*/  IMAD R8, R9, R76.reuse, RZ ;  /* 0x0000004c09087224 */ /* 0x082fe400078e02ff */
[----:B------:R-:W-:Y:S02]  /*5ce0*/  IMAD.IADD R15, R73, 0x1, R71 ;  /* 0x00000001490f7824 */ /* 0x000fe400078e0247 */
[----:B------:R-:W-:Y:S02]  /*5cf0*/  IMAD.MOV.U32 R14, RZ, RZ, R72 ;  /* 0x000000ffff0e7224 */ /* 0x000fe400078e0048 */
[C---:B------:R-:W-:Y:S02]  /*5d00*/  IMAD R75, R81.reuse, R77, R8 ;  /* 0x0000004d514b7224 */ /* 0x040fe400078e0208 */
[----:B------:R-:W-:-:S04]  /*5d10*/  IMAD.WIDE.U32 R6, R81, R76, R14 ;  /* 0x0000004c51067225 */ /* 0x000fc800078e000e */
[----:B------:R-:W-:Y:S01]  /*5d20*/  IMAD.IADD R5, R7, 0x1, R75 ;  /* 0x0000000107057824 */ /* 0x000fe200078e024b */
[----:B--2---:R-:W-:-:S04]  /*5d30*/  LEA R20, P0, R6, R78, 0x1 ;  /* 0x0000004e06147211 */ /* 0x004fc800078008ff */
[----:B------:R-:W-:-:S05]  /*5d40*/  LEA.HI.X R21, R6, R79, R5, 0x1, P0 ;  /* 0x0000004f06157211 */ /* 0x000fca00000f0c05 */
[----:B------:R0:W2:Y:S01]  /*5d50*/  @P2 LDG.E.LTC128B.U16 R5, desc[UR36][R20.64] ;  /* 0x0000002414052981 */ /* 0x0000a2000c1e1520 */
[----:B------:R-:W-:Y:S01]  /*5d60*/  IMAD.WIDE.U32 R6, R81, R76, R10 ;  /* 0x0000004c51067225 */ /* 0x000fe200078e000a */
[----:B------:R-:W-:Y:S03]  /*5d70*/  BSSY B1, `(.L_x_34) ;  /* 0x0000013000017945 */ /* 0x000fe60003800000 */
[----:B------:R-:W-:Y:S02]  /*5d80*/  IMAD.IADD R7, R75, 0x1, R7 ;  /* 0x000000014b077824 */ /* 0x000fe400078e0207 */
[----:B------:R-:W-:Y:S01]  /*5d90*/  IMAD.WIDE.U32 R68, R67, R74, R6 ;  /* 0x0000004a43447225 */ /* 0x000fe200078e0006 */
[----:B0-----:R-:W-:-:S03]  /*5da0*/  SHF.L.U64.HI R21, R76, 0x3, R77 ;  /* 0x000000034c157819 */ /* 0x001fc6000001024d */
[----:B------:R-:W-:Y:S01]  /*5db0*/  IMAD.IADD R7, R71, 0x1, R69 ;  /* 0x0000000147077824 */ /* 0x000fe200078e0245 */
[----:B------:R-:W-:Y:S01]  /*5dc0*/  LEA R6, P4, R68, R78, 0x1 ;  /* 0x0000004e44067211 */ /* 0x000fe200078808ff */
[----:B------:R-:W-:-:S03]  /*5dd0*/  IMAD.SHL.U32 R20, R76, 0x8, RZ ;  /* 0x000000084c147824 */ /* 0x000fc600078e00ff */
[----:B------:R-:W-:Y:S01]  /*5de0*/  LEA.HI.X R7, R68, R79, R7, 0x1, P4 ;  /* 0x0000004f44077211 */ /* 0x000fe200020f0c07 */
[----:B--2---:R-:W-:-:S05]  /*5df0*/  HADD2.F32 R8, -RZ, R5.H0_H0 ;  /* 0x20000005ff087230 */ /* 0x004fca0000004100 */
[----:B------:R-:W-:Y:S01]  /*5e00*/  FMUL R9, R8, R65 ;  /* 0x0000004108097220 */ /* 0x000fe20000400000 */
[----:B------:R-:W-:-:S03]  /*5e10*/  LEA R8, P0, R70, UR4, 0x1 ;  /* 0x0000000446087c11 */ /* 0x000fc6000f8008ff */
[----:B------:R-:W-:Y:S01]  /*5e20*/  FFMA R56, R56, R64, R9 ;  /* 0x0000004038387223 */ /* 0x000fe20000000009 */
[----:B------:R-:W-:Y:S02]  /*5e30*/  LEA.HI.X R9, R70, UR5, R83, 0x1, P0 ;  /* 0x0000000546097c11 */ /* 0x000fe400080f0c53 */
[----:B------:R-:W-:Y:S02]  /*5e40*/  ISETP.GT.AND P0, PT, R4, 0x1, PT ;  /* 0x000000010400780c */ /* 0x000fe40003f04270 */
[----:B------:R-:W-:Y:S02]  /*5e50*/  F2FP.F16.F32.PACK_AB R56, RZ, R56 ;  /* 0x00000038ff38723e */ /* 0x000fe400000000ff */
[----:B------:R-:W-:-:S03]  /*5e60*/  ISETP.GT.AND P3, PT, R3, RZ, P0 ;  /* 0x000000ff0300720c */ /* 0x000fc60000764270 */
[----:B------:R0:W-:Y:S10]  /*5e70*/  @P2 STG.E.U16 desc[UR36][R8.64], R56 ;  /* 0x0000003808002986 */ /* 0x0001f4000c101524 */
[----:B------:R-:W-:Y:S05]  /*5e80*/  @!P3 BRA `(.L_x_35) ;  /* 0x000000000004b947 */ /* 0x000fea0003800000 */
[----:B------:R1:W5:Y:S02]  /*5e90*/  LDG.E.LTC128B.U16 R5, desc[UR36][R6.64+0x2] ;  /* 0x0000022406057981 */ /* 0x000364000c1e1520 */
.L_x_35:
[----:B------:R-:W-:Y:S05]  /*5ea0*/  BSYNC B1 ;  /* 0x0000000000017941 */ /* 0x000fea0003800000 */
.L_x_34:
[----:B-----5:R-:W-:Y:S01]  /*5eb0*/  HADD2.F32 R14, -RZ, R5.H0_H0 ;  /* 0x20000005ff0e7230 */ /* 0x020fe20000004100 */
[----:B------:R-:W-:Y:S01]  /*5ec0*/  ISETP.GT.AND P1, PT, R3, 0x8, P1 ;  /* 0x000000080300780c */ /* 0x000fe20000f24270 */
[----:B------:R-:W-:Y:S01]  /*5ed0*/  IMAD.WIDE.U32 R20, R81, R76, R20 ;  /* 0x0000004c51147225 */ /* 0x000fe200078e0014 */
[----:B0-----:R-:W-:-:S03]  /*5ee0*/  PRMT R56, R5, 0x7610, R56 ;  /* 0x0000761005387816 */ /* 0x001fc60000000038 */
[----:B------:R-:W-:Y:S01]  /*5ef0*/  FMUL R14, R14, R65 ;  /* 0x000000410e0e7220 */ /* 0x000fe20000400000 */
[----:B------:R-:W-:Y:S01]  /*5f00*/  IMAD.IADD R75, R75, 0x1, R21 ;  /* 0x000000014b4b7824 */ /* 0x000fe200078e0215 */
[----:B------:R-:W-:Y:S02]  /*5f10*/  IADD3 R72, P2, R72, R20, RZ ;  /* 0x0000001448487210 */ /* 0x000fe40007f5e0ff */
[----:B------:R-:W-:-:S03]  /*5f20*/  FFMA R57, R57, R64, R14 ;  /* 0x0000004039397223 */ /* 0x000fc6000000000e */
[----:B------:R-:W-:Y:S01]  /*5f30*/  IMAD.X R15, R75, 0x1, R15, P2 ;  /* 0x000000014b0f7824 */ /* 0x000fe200010e060f */
[C---:B------:R-:W-:Y:S02]  /*5f40*/  LEA R14, P2, R72.reuse, R78, 0x1 ;  /* 0x0000004e480e7211 */ /* 0x040fe400078408ff */
[----:B------:R-:W-:Y:S02]  /*5f50*/  F2FP.F16.F32.PACK_AB R57, RZ, R57 ;  /* 0x00000039ff39723e */ /* 0x000fe400000000ff */
[----:B------:R-:W-:-:S03]  /*5f60*/  LEA.HI.X R15, R72, R79, R15, 0x1, P2 ;  /* 0x0000004f480f7211 */ /* 0x000fc600010f0c0f */
[----:B------:R0:W-:Y:S04]  /*5f70*/  @P3 STG.E.U16 desc[UR36][R8.64+0x2], R57 ;  /* 0x0000023908003986 */ /* 0x0001e8000c101524 */
[----:B------:R-:W2:Y:S01]  /*5f80*/  @P1 LDG.E.LTC128B.U16 R56, desc[UR36][R14.64] ;  /* 0x000000240e381981 */ /* 0x000ea2000c1e1520 */
[----:B------:R-:W-:Y:S01]  /*5f90*/  IADD3 R20, P2, R10, R20, RZ ;  /* 0x000000140a147210 */ /* 0x000fe20007f5e0ff */
[----:B------:R-:W-:Y:S01]  /*5fa0*/  BSSY B1, `(.L_x_36) ;  /* 0x0000011000017945 */ /* 0x000fe20003800000 */
[C---:B------:R-:W-:Y:S02]  /*5fb0*/  SHF.L.U64.HI R13, R12.reuse, 0x4, R13 ;  /* 0x000000040c0d7819 */ /* 0x040fe4000001020d */
[----:B------:R-:W-:Y:S01]  /*5fc0*/  ISETP.GT.AND P0, PT, R3, 0x8, P0 ;  /* 0x000000080300780c */ /* 0x000fe20000704270 */
[----:B------:R-:W-:Y:S01]  /*5fd0*/  IMAD.X R21, R11, 0x1, R75, P2 ;  /* 0x000000010b157824 */ /* 0x000fe200010e064b */
[----:B------:R-:W-:Y:S01]  /*5fe0*/  LEA R12, P2, R12, R8, 0x4 ;  /* 0x000000080c0c7211 */ /* 0x000fe200078420ff */
[----:B------:R-:W-:-:S04]  /*5ff0*/  IMAD.WIDE.U32 R20, R67, R74, R20 ;  /* 0x0000004a43147225 */ /* 0x000fc800078e0014 */
[----:B------:R-:W-:Y:S02]  /*6000*/  IMAD.X R13, R13, 0x1, R9, P2 ;  /* 0x000000010d0d7824 */ /* 0x000fe400010e0609 */
[----:B------:R-:W-:Y:S02]  /*6010*/  IMAD.IADD R11, R71, 0x1, R21 ;  /* 0x00000001470b7824 */ /* 0x000fe400078e0215 */
[----:B--2---:R-:W-:-:S05]  /*6020*/  HADD2.F32 R10, -RZ, R56.H0_H0 ;  /* 0x20000038ff0a7230 */ /* 0x004fca0000004100 */
[----:B------:R-:W-:Y:S01]  /*6030*/  FMUL R5, R10, R65 ;  /* 0x000000410a057220 */ /* 0x000fe20000400000 */
[----:B------:R-:W-:-:S03]  /*6040*/  LEA R10, P3, R20, R78, 0x1 ;  /* 0x0000004e140a7211 */ /* 0x000fc600078608ff */
[----:B------:R-:W-:Y:S01]  /*6050*/  FFMA R5, R58, R64, R5 ;  /* 0x000000403a057223 */ /* 0x000fe20000000005 */
[----:B------:R-:W-:-:S04]  /*6060*/  LEA.HI.X R11, R20, R79, R11, 0x1, P3 ;  /* 0x0000004f140b7211 */ /* 0x000fc800018f0c0b */
[----:B------:R-:W-:-:S05]  /*6070*/  F2FP.F16.F32.PACK_AB R5, RZ, R5 ;  /* 0x00000005ff05723e */ /* 0x000fca00000000ff */
[----:B------:R0:W-:Y:S01]  /*6080*/  @P1 STG.E.U16 desc[UR36][R12.64], R5 ;  /* 0x000000050c001986 */ /* 0x0001e2000c101524 */
[----:B------:R-:W-:Y:S05]  /*6090*/  @!P0 BRA `(.L_x_37) ;  /* 0x0000000000048947 */ /* 0x000fea0003800000 */
[----:B------:R2:W5:Y:S02]  /*60a0*/  LDG.E.LTC128B.U16 R56, desc[UR36][R10.64+0x2] ;  /* 0x000002240a387981 */ /* 0x000564000c1e1520 */
.L_x_37:
[----:B------:R-:W-:Y:S05]  /*60b0*/  BSYNC B1 ;  /* 0x0000000000017941 */ /* 0x000fea0003800000 */
.L_x_36:
[----:B-----5:R-:W-:Y:S01]  /*60c0*/  HADD2.F32 R14, -RZ, R56.H0_H0 ;  /* 0x20000038ff0e7230 */ /* 0x020fe20000004100 */
[----:B------:R-:W-:Y:S01]  /*60d0*/  ISETP.GT.AND P1, PT, R4, 0x8, PT ;  /* 0x000000080400780c */ /* 0x000fe20003f24270 */
[----:B------:R-:W-:Y:S03]  /*60e0*/  BSSY B1, `(.L_x_38) ;  /* 0x0000008000017945 */ /* 0x000fe60003800000 */
[----:B------:R-:W-:Y:S01]  /*60f0*/  FMUL R14, R14, R65 ;  /* 0x000000410e0e7220 */ /* 0x000fe20000400000 */
[----:B------:R-:W-:-:S03]  /*6100*/  ISETP.GT.AND P2, PT, R3, RZ, P1 ;  /* 0x000000ff0300720c */ /* 0x000fc60000f44270 */
[----:B------:R-:W-:-:S05]  /*6110*/  FFMA R14, R59, R64, R14 ;  /* 0x000000403b0e7223 */ /* 0x000fca000000000e */
[----:B------:R-:W-:-:S05]  /*6120*/  F2FP.F16.F32.PACK_AB R14, RZ, R14 ;  /* 0x0000000eff0e723e */ /* 0x000fca00000000ff */
[----:B------:R3:W-:Y:S01]  /*6130*/  @P0 STG.E.U16 desc[UR36][R12.64+0x2], R14 ;  /* 0x0000020e0c000986 */ /* 0x0007e2000c101524 */
[----:B------:R-:W-:Y:S05]  /*6140*/  @!P2 BRA `(.L_x_39) ;  /* 0x000000000004a947 */ /* 0x000fea0003800000 */
[----:B------:R4:W5:Y:S02]  /*6150*/  LDG.E.LTC128B.U16 R56, desc[UR36][R6.64+0x10] ;  /* 0x0000102406387981 */ /* 0x000964000c1e1520 */
.L_x_39:
[----:B------:R-:W-:Y:S05]  /*6160*/  BSYNC B1 ;  /* 0x0000000000017941 */ /* 0x000fea0003800000 */
.L_x_38:
[----:B---3-5:R-:W-:Y:S01]  /*6170*/  HADD2.F32 R14, -RZ, R56.H0_H0 ;  /* 0x20000038ff0e7230 */ /* 0x028fe20000004100 */
[----:B------:R-:W-:Y:S01]  /*6180*/  ISETP.GT.AND P0, PT, R4, 0x9, PT ;  /* 0x000000090400780c */ /* 0x000fe20003f04270 */
[----:B------:R-:W-:Y:S03]  /*6190*/  BSSY B1, `(.L_x_40) ;  /* 0x0000008000017945 */ /* 0x000fe60003800000 */
[----:B0-----:R-:W-:Y:S01]  /*61a0*/  FMUL R5, R14, R65 ;  /* 0x000000410e057220 */ /* 0x001fe20000400000 */
[----:B------:R-:W-:-:S03]  /*61b0*/  ISETP.GT.AND P3, PT, R3, RZ, P0 ;  /* 0x000000ff0300720c */ /* 0x000fc60000764270 */
[----:B------:R-:W-:-:S05]  /*61c0*/  FFMA R5, R60, R64, R5 ;  /* 0x000000403c057223 */ /* 0x000fca0000000005 */
[----:B------:R-:W-:-:S05]  /*61d0*/  F2FP.F16.F32.PACK_AB R5, RZ, R5 ;  /* 0x00000005ff05723e */ /* 0x000fca00000000ff */
[----:B------:R0:W-:Y:S01]  /*61e0*/  @P2 STG.E.U16 desc[UR36][R8.64+0x10], R5 ;  /* 0x0000100508002986 */ /* 0x0001e2000c101524 */
[----:B------:R-:W-:Y:S05]  /*61f0*/  @!P3 BRA `(.L_x_41) ;  /* 0x000000000004b947 */ /* 0x000fea0003800000 */
[----:B------:R3:W5:Y:S02]  /*6200*/  LDG.E.LTC128B.U16 R56, desc[UR36][R6.64+0x12] ;  /* 0x0000122406387981 */ /* 0x000764000c1e1520 */
.L_x_41:
[----:B------:R-:W-:Y:S05]  /*6210*/  BSYNC B1 ;  /* 0x0000000000017941 */ /* 0x000fea0003800000 */
.L_x_40:
[----:B-----5:R-:W-:Y:S01]  /*6220*/  HADD2.F32 R14, -RZ, R56.H0_H0 ;  /* 0x20000038ff0e7230 */ /* 0x020fe20000004100 */
[----:B------:R-:W-:Y:S01]  /*6230*/  ISETP.GT.AND P1, PT, R3, 0x8, P1 ;  /* 0x000000080300780c */ /* 0x000fe20000f24270 */
[----:B------:R-:W-:Y:S03]  /*6240*/  BSSY B1, `(.L_x_42) ;  /* 0x0000007000017945 */ /* 0x000fe60003800000 */
[----:B------:R-:W-:-:S04]  /*6250*/  FMUL R14, R14, R65 ;  /* 0x000000410e0e7220 */ /* 0x000fc80000400000 */
[----:B------:R-:W-:-:S05]  /*6260*/  FFMA R14, R61, R64, R14 ;  /* 0x000000403d0e7223 */ /* 0x000fca000000000e */
[----:B------:R-:W-:-:S05]  /*6270*/  F2FP.F16.F32.PACK_AB R14, RZ, R14 ;  /* 0x0000000eff0e723e */ /* 0x000fca00000000ff */
[----:B------:R0:W-:Y:S01]  /*6280*/  @P3 STG.E.U16 desc[UR36][R8.64+0x12], R14 ;  /* 0x0000120e08003986 */ /* 0x0001e2000c101524 */
[----:B------:R-:W-:Y:S05]  /*6290*/  @!P1 BRA `(.L_x_43) ;  /* 0x0000000000049947 */ /* 0x000fea0003800000 */
[----:B------:R0:W5:Y:S02]  /*62a0*/  LDG.E.LTC128B.U16 R56, desc[UR36][R10.64+0x10] ;  /* 0x000010240a387981 */ /* 0x000164000c1e1520 */
.L_x_43:
[----:B------:R-:W-:Y:S05]  /*62b0*/  BSYNC B1 ;  /* 0x0000000000017941 */ /* 0x000fea0003800000 */
.L_x_42:
[----:B0----5:R-:W-:Y:S01]  /*62c0*/  HADD2.F32 R14, -RZ, R56.H0_H0 ;  /* 0x20000038ff0e7230 */ /* 0x021fe20000004100 */
        /* <DEDUP_REMOVED lines=8> */
.L_x_45:
[----:B------:R-:W-:Y:S05]  /*6350*/  BSYNC B1 ;  /* 0x0000000000017941 */ /* 0x000fea0003800000 */
.L_x_44:
        /* <DEDUP_REMOVED lines=10> */
.L_x_47:
[----:B------:R-:W-:Y:S05]  /*6400*/  BSYNC B1 ;  /* 0x0000000000017941 */ /* 0x000fea0003800000 */
.L_x_46:
[----:B0----5:R-:W-:Y:S01]  /*6410*/  HADD2.F32 R14, -RZ, R56.H0_H0 ;  /* 0x20000038ff0e7230 */ /* 0x021fe20000004100 */
        /* <DEDUP_REMOVED lines=9> */
.L_x_49:
[----:B------:R-:W-:Y:S05]  /*64b0*/  BSYNC B1 ;  /* 0x0000000000017941 */ /* 0x000fea0003800000 */
.L_x_48:
        /* <DEDUP_REMOVED lines=9> */
.L_x_51:
[----:B------:R-:W-:Y:S05]  /*6550*/  BSYNC B1 ;  /* 0x0000000000017941 */ /* 0x000fea0003800000 */
.L_x_50:
        /* <DEDUP_REMOVED lines=9> */
.L_x_53:
[----:B------:R-:W-:Y:S05]  /*65f0*/  BSYNC B1 ;  /* 0x0000000000017941 */ /* 0x000fea0003800000 */
.L_x_52:
        /* <DEDUP_REMOVED lines=10> */
.L_x_55:
[----:B------:R-:W-:Y:S05]  /*66a0*/  BSYNC B1 ;  /* 0x0000000000017941 */ /* 0x000fea0003800000 */
.L_x_54:
        /* <DEDUP_REMOVED lines=10> */
.L_x_57:
[----:B------:R-:W-:Y:S05]  /*6750*/  BSYNC B1 ;  /* 0x0000000000017941 */ /* 0x000fea0003800000 */
.L_x_56:
        /* <DEDUP_REMOVED lines=9> */
.L_x_59:
[----:B------:R-:W-:Y:S05]  /*67f0*/  BSYNC B1 ;  /* 0x0000000000017941 */ /* 0x000fea0003800000 */
.L_x_58:
        /* <DEDUP_REMOVED lines=9> */
.L_x_61:
[----:B------:R-:W-:Y:S05]  /*6890*/  BSYNC B1 ;  /* 0x0000000000017941 */ /* 0x000fea0003800000 */
.L_x_60:
        /* <DEDUP_REMOVED lines=10> */
.L_x_63:
[----:B------:R-:W-:Y:S05]  /*6940*/  BSYNC B1 ;  /* 0x0000000000017941 */ /* 0x000fea0003800000 */
.L_x_62:
        /* <DEDUP_REMOVED lines=10> */
.L_x_65:
[----:B------:R-:W-:Y:S05]  /*69f0*/  BSYNC B1 ;  /* 0x0000000000017941 */ /* 0x000fea0003800000 */
.L_x_64:
        /* <DEDUP_REMOVED lines=9> */
.L_x_67:
[----:B------:R-:W-:Y:S05]  /*6a90*/  BSYNC B1 ;  /* 0x0000000000017941 */ /* 0x000fea0003800000 */
.L_x_66:
        /* <DEDUP_REMOVED lines=9> */
.L_x_69:
[----:B------:R-:W-:Y:S05]  /*6b30*/  BSYNC B1 ;  /* 0x0000000000017941 */ /* 0x000fea0003800000 */
.L_x_68:
        /* <DEDUP_REMOVED lines=10> */
.L_x_71:
[----:B------:R-:W-:Y:S05]  /*6be0*/  BSYNC B1 ;  /* 0x0000000000017941 */ /* 0x000fea0003800000 */
.L_x_70:
        /* <DEDUP_REMOVED lines=10> */
.L_x_73:
[----:B------:R-:W-:Y:S05]  /*6c90*/  BSYNC B1 ;  /* 0x0000000000017941 */ /* 0x000fea0003800000 */
.L_x_72:
        /* <DEDUP_REMOVED lines=9> */
.L_x_75:
[----:B------:R-:W-:Y:S05]  /*6d30*/  BSYNC B1 ;  /* 0x0000000000017941 */ /* 0x000fea0003800000 */
.L_x_74:
        /* <DEDUP_REMOVED lines=9> */
.L_x_77:
[----:B------:R-:W-:Y:S05]  /*6dd0*/  BSYNC B1 ;  /* 0x0000000000017941 */ /* 0x000fea0003800000 */
.L_x_76:
        /* <DEDUP_REMOVED lines=10> */
.L_x_79:
[----:B------:R-:W-:Y:S05]  /*6e80*/  BSYNC B1 ;  /* 0x0000000000017941 */ /* 0x000fea0003800000 */
.L_x_78:
        /* <DEDUP_REMOVED lines=10> */
.L_x_81:
[----:B------:R-:W-:Y:S05]  /*6f30*/  BSYNC B1 ;  /* 0x0000000000017941 */ /* 0x000fea0003800000 */
.L_x_80:
        /* <DEDUP_REMOVED lines=9> */
.L_x_83:
[----:B------:R-:W-:Y:S05]  /*6fd0*/  BSYNC B1 ;  /* 0x0000000000017941 */ /* 0x000fea0003800000 */
.L_x_82:
        /* <DEDUP_REMOVED lines=9> */
.L_x_85:
[----:B------:R-:W-:Y:S05]  /*7070*/  BSYNC B1 ;  /* 0x0000000000017941 */ /* 0x000fea0003800000 */
.L_x_84:
        /* <DEDUP_REMOVED lines=10> */
.L_x_87:
[----:B------:R-:W-:Y:S05]  /*7120*/  BSYNC B1 ;  /* 0x0000000000017941 */ /* 0x000fea0003800000 */
.L_x_86:
        /* <DEDUP_REMOVED lines=10> */
.L_x_89:
[----:B------:R-:W-:Y:S05]  /*71d0*/  BSYNC B1 ;  /* 0x0000000000017941 */ /* 0x000fea0003800000 */
.L_x_88:
        /* <DEDUP_REMOVED lines=9> */
.L_x_91:
[----:B------:R-:W-:Y:S05]  /*7270*/  BSYNC B1 ;  /* 0x0000000000017941 */ /* 0x000fea0003800000 */
.L_x_90:
        /* <DEDUP_REMOVED lines=9> */
.L_x_93:
[----:B------:R-:W-:Y:S05]  /*7310*/  BSYNC B1 ;  /* 0x0000000000017941 */ /* 0x000fea0003800000 */
.L_x_92:
        /* <DEDUP_REMOVED lines=10> */
.L_x_95:
[----:B------:R-:W-:Y:S05]  /*73c0*/  BSYNC B1 ;  /* 0x0000000000017941 */ /* 0x000fea0003800000 */
.L_x_94:
        /* <DEDUP_REMOVED lines=10> */
.L_x_97:
[----:B------:R-:W-:Y:S05]  /*7470*/  BSYNC B1 ;  /* 0x0000000000017941 */ /* 0x000fea0003800000 */
.L_x_96:
        /* <DEDUP_REMOVED lines=9> */
.L_x_99:
[----:B------:R-:W-:Y:S05]  /*7510*/  BSYNC B1 ;  /* 0x0000000000017941 */ /* 0x000fea0003800000 */
.L_x_98:
        /* <DEDUP_REMOVED lines=9> */
.L_x_101:
[----:B------:R-:W-:Y:S05]  /*75b0*/  BSYNC B1 ;  /* 0x0000000000017941 */ /* 0x000fea0003800000 */
.L_x_100:
        /* <DEDUP_REMOVED lines=10> */
.L_x_103:
[----:B------:R-:W-:Y:S05]  /*7660*/  BSYNC B1 ;  /* 0x0000000000017941 */ /* 0x000fea0003800000 */
.L_x_102:
[----:B0----5:R-:W-:Y:S01]  /*7670*/  HADD2.F32 R14, -RZ, R56.H0_H0 ;  /* 0x20000038ff0e7230 */ /* 0x021fe20000004100 */
[----:B------:R-:W-:Y:S01]  /*7680*/  ISETP.GT.AND P0, PT, R4, 0x49, PT ;  /* 0x000000490400780c */ /* 0x000fe20003f04270 */
[----:B------:R-:W-:Y:S01]  /*7690*/  @P2 IMAD.MOV.U32 R4, RZ, RZ, R8 ;  /* 0x000000ffff042224 */ /* 0x000fe200078e0008 */
[----:B------:R-:W-:Y:S02]  /*76a0*/  BSSY B1, `(.L_x_104) ;  /* 0x000000a000017945 */ /* 0x000fe40003800000 */
[----:B------:R-:W-:Y:S01]  /*76b0*/  FMUL R5, R14, R65 ;  /* 0x000000410e057220 */ /* 0x000fe20000400000 */
[----:B------:R-:W-:-:S03]  /*76c0*/  ISETP.GT.AND P3, PT, R3, RZ, P0 ;  /* 0x000000ff0300720c */ /* 0x000fc60000764270 */
[----:B------:R-:W-:-:S05]  /*76d0*/  FFMA R5, R28, R64, R5 ;  /* 0x000000401c057223 */ /* 0x000fca0000000005 */
[----:B------:R-:W-:-:S04]  /*76e0*/  F2FP.F16.F32.PACK_AB R5, RZ, R5 ;  /* 0x00000005ff05723e */ /* 0x000fc800000000ff */
[----:B------:R-:W-:Y:S01]  /*76f0*/  PRMT R14, R5, 0x7610, R14 ;  /* 0x00007610050e7816 */ /* 0x000fe2000000000e */
[----:B------:R-:W-:-:S05]  /*7700*/  @P2 IMAD.MOV.U32 R5, RZ, RZ, R9 ;  /* 0x000000ffff052224 */ /* 0x000fca00078e0009 */
[----:B------:R0:W-:Y:S01]  /*7710*/  @P2 STG.E.U16 desc[UR36][R4.64+0x90], R14 ;  /* 0x0000900e04002986 */ /* 0x0001e2000c101524 */
[----:B------:R-:W-:Y:S05]  /*7720*/  @!P3 BRA `(.L_x_105) ;  /* 0x000000000004b947 */ /* 0x000fea0003800000 */
[----:B------:R0:W5:Y:S02]  /*7730*/  LDG.E.LTC128B.U16 R56, desc[UR36][R6.64+0x92] ;  /* 0x0000922406387981 */ /* 0x000164000c1e1520 */
.L_x_105:
[----:B------:R-:W-:Y:S05]  /*7740*/  BSYNC B1 ;  /* 0x0000000000017941 */ /* 0x000fea0003800000 */
.L_x_104:
        /* <DEDUP_REMOVED lines=9> */
.L_x_107:
[----:B------:R-:W-:Y:S05]  /*77e0*/  BSYNC B1 ;  /* 0x0000000000017941 */ /* 0x000fea0003800000 */
.L_x_106:
[----:B0----5:R-:W-:Y:S01]  /*77f0*/  HADD2.F32 R4, -RZ, R56.H0_H0 ;  /* 0x20000038ff047230 */ /* 0x021fe20000004100 */
[----:B------:R-:W-:Y:S01]  /*7800*/  ISETP.GT.AND P0, PT, R3, 0x8, P0 ;  /* 0x000000080300780c */ /* 0x000fe20000704270 */
[----:B------:R-:W-:Y:S03]  /*7810*/  BSSY B1, `(.L_x_108) ;  /* 0x000000a000017945 */ /* 0x000fe60003800000 */
[----:B------:R-:W-:Y:S01]  /*7820*/  FMUL R5, R4, R65 ;  /* 0x0000004104057220 */ /* 0x000fe20000400000 */
[----:B------:R-:W-:-:S03]  /*7830*/  @P1 IMAD.MOV.U32 R4, RZ, RZ, R12 ;  /* 0x000000ffff041224 */ /* 0x000fc600078e000c */
[----:B------:R-:W-:-:S05]  /*7840*/  FFMA R5, R30, R64, R5 ;  /* 0x000000401e057223 */ /* 0x000fca0000000005 */
[----:B------:R-:W-:-:S04]  /*7850*/  F2FP.F16.F32.PACK_AB R5, RZ, R5 ;  /* 0x00000005ff05723e */ /* 0x000fc800000000ff */
[----:B-1-34-:R-:W-:Y:S01]  /*7860*/  PRMT R6, R5, 0x7610, R6 ;  /* 0x0000761005067816 */ /* 0x01afe20000000006 */
[----:B------:R-:W-:-:S05]  /*7870*/  @P1 IMAD.MOV.U32 R5, RZ, RZ, R13 ;  /* 0x000000ffff051224 */ /* 0x000fca00078e000d */
[----:B------:R0:W-:Y:S01]  /*7880*/  @P1 STG.E.U16 desc[UR36][R4.64+0x90], R6 ;  /* 0x0000900604001986 */ /* 0x0001e2000c101524 */
[----:B------:R-:W-:Y:S05]  /*7890*/  @!P0 BRA `(.L_x_109) ;  /* 0x0000000000048947 */ /* 0x000fea0003800000 */
[----:B------:R1:W5:Y:S02]  /*78a0*/  LDG.E.LTC128B.U16 R56, desc[UR36][R10.64+0x92] ;  /* 0x000092240a387981 */ /* 0x000364000c1e1520 */
.L_x_109:
[----:B------:R-:W-:Y:S05]  /*78b0*/  BSYNC B1 ;  /* 0x0000000000017941 */ /* 0x000fea0003800000 */
.L_x_108:
[----:B------:R-:W-:Y:S05]  /*78c0*/  @!P0 BRA `(.L_x_110) ;  /* 0x0000000c00a08947 */ /* 0x000fea0003800000 */
[----:B-----5:R-:W-:-:S05]  /*78d0*/  HADD2.F32 R56, -RZ, R56.H0_H0 ;  /* 0x20000038ff387230 */ /* 0x020fca0000004100 */
[----:B------:R-:W-:-:S04]  /*78e0*/  FMUL R56, R56, R65 ;  /* 0x0000004138387220 */ /* 0x000fc80000400000 */
[----:B------:R-:W-:-:S05]  /*78f0*/  FFMA R56, R31, R64, R56 ;  /* 0x000000401f387223 */ /* 0x000fca0000000038 */
[----:B------:R-:W-:-:S05]  /*7900*/  F2FP.F16.F32.PACK_AB R56, RZ, R56 ;  /* 0x00000038ff38723e */ /* 0x000fca00000000ff */
[----:B------:R3:W-:Y:S01]  /*7910*/  STG.E.U16 desc[UR36][R12.64+0x92], R56 ;  /* 0x000092380c007986 */ /* 0x0007e2000c101524 */
[----:B------:R-:W-:Y:S05]  /*7920*/  BRA `(.L_x_110) ;  /* 0x0000000c00887947 */ /* 0x000fea0003800000 */
.L_x_33:
[----:B------:R-:W-:Y:S01]  /*7930*/  ULDC.64 UR4, c[0x0][0x5c0] ;  /* 0x0001700000047ab9 */ /* 0x000fe20000000a00 */
[----:B------:R-:W-:Y:S01]  /*7940*/  ISETP.GT.AND P3, PT, R4, 0x1, PT ;  /* 0x000000010400780c */ /* 0x000fe20003f64270 */
[-C--:B------:R-:W-:Y:S01]  /*7950*/  FMUL R56, R56, R64.reuse ;  /* 0x0000004038387220 */ /* 0x080fe20000400000 */
[----:B------:R-:W-:Y:S01]  /*7960*/  LEA R6, P0, R70, UR4, 0x1 ;  /* 0x0000000446067c11 */ /* 0x000fe2000f8008ff */
[-C--:B------:R-:W-:Y:S01]  /*7970*/  FMUL R57, R57, R64.reuse ;  /* 0x0000004039397220 */ /* 0x080fe20000400000 */
[----:B------:R-:W-:Y:S01]  /*7980*/  SHF.L.U64.HI R13, R12, 0x4, R13 ;  /* 0x000000040c0d7819 */ /* 0x000fe2000001020d */
[-C--:B------:R-:W-:Y:S01]  /*7990*/  FMUL R58, R58, R64.reuse ;  /* 0x000000403a3a7220 */ /* 0x080fe20000400000 */
[----:B------:R-:W-:Y:S01]  /*79a0*/  LEA.HI.X R7, R70, UR5, R83, 0x1, P0 ;  /* 0x0000000546077c11 */ /* 0x000fe200080f0c53 */
[-C--:B------:R-:W-:Y:S01]  /*79b0*/  FMUL R59, R59, R64.reuse ;  /* 0x000000403b3b7220 */ /* 0x080fe20000400000 */
[C---:B------:R-:W-:Y:S01]  /*79c0*/  ISETP.GT.AND P0, PT, R3.reuse, RZ, P3 ;  /* 0x000000ff0300720c */ /* 0x040fe20001f04270 */
[-C--:B------:R-:W-:Y:S01]  /*79d0*/  FMUL R60, R60, R64.reuse ;  /* 0x000000403c3c7220 */ /* 0x080fe20000400000 */
[----:B------:R-:W-:Y:S01]  /*79e0*/  ISETP.GT.AND P3, PT, R3, 0x8, P3 ;  /* 0x000000080300780c */ /* 0x000fe20001f64270 */
[----:B------:R-:W-:Y:S01]  /*79f0*/  FMUL R61, R61, R64 ;  /* 0x000000403d3d7220 */ /* 0x000fe20000400000 */
[----:B------:R-:W-:Y:S01]  /*7a00*/  F2FP.F16.F32.PACK_AB R56, RZ, R56 ;  /* 0x00000038ff38723e */ /* 0x000fe200000000ff */
[-C--:B------:R-:W-:Y:S01]  /*7a10*/  FMUL R62, R62, R64.reuse ;  /* 0x000000403e3e7220 */ /* 0x080fe20000400000 */
[----:B------:R-:W-:Y:S01]  /*7a20*/  ISETP.GT.AND P1, PT, R3, 0x8, P1 ;  /* 0x000000080300780c */ /* 0x000fe20000f24270 */
[----:B------:R-:W-:Y:S01]  /*7a30*/  FMUL R63, R63, R64 ;  /* 0x000000403f3f7220 */ /* 0x000fe20000400000 */
[----:B------:R-:W-:Y:S01]  /*7a40*/  LEA R12, P4, R12, R6, 0x4 ;  /* 0x000000060c0c7211 */ /* 0x000fe200078820ff */
[----:B------:R-:W-:Y:S01]  /*7a50*/  @P2 STG.E.U16 desc[UR36][R6.64], R56 ;  /* 0x0000003806002986 */ /* 0x000fe2000c101524 */
[----:B------:R-:W-:Y:S01]  /*7a60*/  F2FP.F16.F32.PACK_AB R57, RZ, R57 ;  /* 0x00000039ff39723e */ /* 0x000fe200000000ff */
[----:B------:R-:W-:Y:S01]  /*7a70*/  FMUL R48, R48, R64 ;  /* 0x0000004030307220 */ /* 0x000fe20000400000 */
[C---:B------:R-:W-:Y:S01]  /*7a80*/  ISETP.GT.AND P2, PT, R4.reuse, 0x8, PT ;  /* 0x000000080400780c */ /* 0x040fe20003f44270 */
[----:B------:R-:W-:Y:S01]  /*7a90*/  IMAD.X R13, R13, 0x1, R7, P4 ;  /* 0x000000010d0d7824 */ /* 0x000fe200020e0607 */
[----:B------:R-:W-:Y:S01]  /*7aa0*/  F2FP.F16.F32.PACK_AB R58, RZ, R58 ;  /* 0x0000003aff3a723e */ /* 0x000fe200000000ff */
[----:B------:R-:W-:Y:S01]  /*7ab0*/  @P0 STG.E.U16 desc[UR36][R6.64+0x2], R57 ;  /* 0x0000023906000986 */ /* 0x000fe2000c101524 */
[C---:B------:R-:W-:Y:S01]  /*7ac0*/  ISETP.GT.AND P5, PT, R3.reuse, RZ, P2 ;  /* 0x000000ff0300720c */ /* 0x040fe200017a4270 */
[--C-:B------:R-:W-:Y:S01]  /*7ad0*/  @P3 IMAD.MOV.U32 R8, RZ, RZ, R12.reuse ;  /* 0x000000ffff083224 */ /* 0x100fe200078e000c */
[----:B------:R-:W-:Y:S01]  /*7ae0*/  F2FP.F16.F32.PACK_AB R59, RZ, R59 ;  /* 0x0000003bff3b723e */ /* 0x000fe200000000ff */
[--C-:B------:R-:W-:Y:S01]  /*7af0*/  @P3 IMAD.MOV.U32 R9, RZ, RZ, R13.reuse ;  /* 0x000000ffff093224 */ /* 0x100fe200078e000d */
[----:B------:R-:W-:Y:S01]  /*7b00*/  ISETP.GT.AND P0, PT, R4, 0x9, PT ;  /* 0x000000090400780c */ /* 0x000fe20003f04270 */
[----:B------:R-:W-:Y:S01]  /*7b10*/  @P1 STG.E.U16 desc[UR36][R12.64], R58 ;  /* 0x0000003a0c001986 */ /* 0x000fe2000c101524 */
[----:B------:R-:W-:Y:S01]  /*7b20*/  ISETP.GT.AND P2, PT, R3, 0x8, P2 ;  /* 0x000000080300780c */ /* 0x000fe20001744270 */
[-C--:B------:R-:W-:Y:S01]  /*7b30*/  FMUL R49, R49, R64.reuse ;  /* 0x0000004031317220 */ /* 0x080fe20000400000 */
[C---:B------:R-:W-:Y:S01]  /*7b40*/  ISETP.GT.AND P4, PT, R3.reuse, RZ, P0 ;  /* 0x000000ff0300720c */ /* 0x040fe20000784270 */
[----:B------:R0:W-:Y:S01]  /*7b50*/  @P3 STG.E.U16 desc[UR36][R8.64+0x2], R59 ;  /* 0x0000023b08003986 */ /* 0x0001e2000c101524 */
[----:B------:R-:W-:Y:S01]  /*7b60*/  ISETP.GT.AND P3, PT, R3, 0x8, P0 ;  /* 0x000000080300780c */ /* 0x000fe20000764270 */
[----:B------:R-:W-:Y:S01]  /*7b70*/  FMUL R50, R50, R64 ;  /* 0x0000004032327220 */ /* 0x000fe20000400000 */
[----:B------:R-:W-:Y:S01]  /*7b80*/  F2FP.F16.F32.PACK_AB R60, RZ, R60 ;  /* 0x0000003cff3c723e */ /* 0x000fe200000000ff */
[-C--:B------:R-:W-:Y:S01]  /*7b90*/  FMUL R51, R51, R64.reuse ;  /* 0x0000004033337220 */ /* 0x080fe20000400000 */
[----:B------:R-:W-:Y:S01]  /*7ba0*/  F2FP.F16.F32.PACK_AB R61, RZ, R61 ;  /* 0x0000003dff3d723e */ /* 0x000fe200000000ff */
[----:B------:R-:W-:Y:S01]  /*7bb0*/  FMUL R52, R52, R64 ;  /* 0x0000004034347220 */ /* 0x000fe20000400000 */
[----:B------:R-:W-:Y:S01]  /*7bc0*/  F2FP.F16.F32.PACK_AB R62, RZ, R62 ;  /* 0x0000003eff3e723e */ /* 0x000fe200000000ff */
[----:B------:R-:W-:Y:S01]  /*7bd0*/  @P5 STG.E.U16 desc[UR36][R6.64+0x10], R60 ;  /* 0x0000103c06005986 */ /* 0x000fe2000c101524 */
[C---:B------:R-:W-:Y:S01]  /*7be0*/  ISETP.GT.AND P1, PT, R4.reuse, 0x10, PT ;  /* 0x000000100400780c */ /* 0x040fe20003f24270 */
[-C--:B------:R-:W-:Y:S01]  /*7bf0*/  FMUL R53, R53, R64.reuse ;  /* 0x0000004035357220 */ /* 0x080fe20000400000 */
[----:B------:R-:W-:Y:S01]  /*7c00*/  ISETP.GT.AND P0, PT, R4, 0x11, PT ;  /* 0x000000110400780c */ /* 0x000fe20003f04270 */
[--C-:B0-----:R-:W-:Y:S01]  /*7c10*/  @P2 IMAD.MOV.U32 R8, RZ, RZ, R12.reuse ;  /* 0x000000ffff082224 */ /* 0x101fe200078e000c */
[----:B------:R-:W-:Y:S01]  /*7c20*/  @P4 STG.E.U16 desc[UR36][R6.64+0x12], R61 ;  /* 0x0000123d06004986 */ /* 0x000fe2000c101524 */
[--C-:B------:R-:W-:Y:S01]  /*7c30*/  @P2 IMAD.MOV.U32 R9, RZ, RZ, R13.reuse ;  /* 0x000000ffff092224 */ /* 0x100fe200078e000d */
[----:B------:R-:W-:Y:S01]  /*7c40*/  ISETP.GT.AND P5, PT, R3, RZ, P1 ;  /* 0x000000ff0300720c */ /* 0x000fe20000fa4270 */
[-C--:B------:R-:W-:Y:S01]  /*7c50*/  FMUL R54, R54, R64.reuse ;  /* 0x0000004036367220 */ /* 0x080fe20000400000 */
[----:B------:R-:W-:Y:S01]  /*7c60*/  F2FP.F16.F32.PACK_AB R63, RZ, R63 ;  /* 0x0000003fff3f723e */ /* 0x000fe200000000ff */
[-C--:B------:R-:W-:Y:S01]  /*7c70*/  FMUL R55, R55, R64.reuse ;  /* 0x0000004037377220 */ /* 0x080fe20000400000 */
[----:B------:R0:W-:Y:S01]  /*7c80*/  @P2 STG.E.U16 desc[UR36][R8.64+0x10], R62 ;  /* 0x0000103e08002986 */ /* 0x0001e2000c101524 */
[C---:B------:R-:W-:Y:S01]  /*7c90*/  ISETP.GT.AND P1, PT, R3.reuse, 0x8, P1 ;  /* 0x000000080300780c */ /* 0x040fe20000f24270 */
[-C--:B------:R-:W-:Y:S01]  /*7ca0*/  FMUL R40, R40, R64.reuse ;  /* 0x0000004028287220 */ /* 0x080fe20000400000 */
[----:B------:R-:W-:Y:S01]  /*7cb0*/  ISETP.GT.AND P4, PT, R3, RZ, P0 ;  /* 0x000000ff0300720c */ /* 0x000fe20000784270 */
[----:B------:R-:W-:Y:S01]  /*7cc0*/  FMUL R41, R41, R64 ;  /* 0x0000004029297220 */ /* 0x000fe20000400000 */
[----:B------:R-:W-:Y:S01]  /*7cd0*/  F2FP.F16.F32.PACK_AB R48, RZ, R48 ;  /* 0x00000030ff30723e */ /* 0x000fe200000000ff */
[-C--:B------:R-:W-:Y:S01]  /*7ce0*/  FMUL R42, R42, R64.reuse ;  /* 0x000000402a2a7220 */ /* 0x080fe20000400000 */
[----:B------:R-:W-:Y:S01]  /*7cf0*/  F2FP.F16.F32.PACK_AB R49, RZ, R49 ;  /* 0x00000031ff31723e */ /* 0x000fe200000000ff */
[----:B------:R-:W-:Y:S01]  /*7d00*/  FMUL R43, R43, R64 ;  /* 0x000000402b2b7220 */ /* 0x000fe20000400000 */
[----:B------:R-:W-:Y:S01]  /*7d10*/  F2FP.F16.F32.PACK_AB R50, RZ, R50 ;  /* 0x00000032ff32723e */ /* 0x000fe200000000ff */
[----:B------:R-:W-:Y:S01]  /*7d20*/  FMUL R44, R44, R64 ;  /* 0x000000402c2c7220 */ /* 0x000fe20000400000 */
[----:B------:R-:W-:Y:S01]  /*7d30*/  ISETP.GT.AND P2, PT, R4, 0x18, PT ;  /* 0x000000180400780c */ /* 0x000fe20003f44270 */
[--C-:B0-----:R-:W-:Y:S01]  /*7d40*/  @P3 IMAD.MOV.U32 R8, RZ, RZ, R12.reuse ;  /* 0x000000ffff083224 */ /* 0x101fe200078e000c */
[----:B------:R-:W-:Y:S01]  /*7d50*/  F2FP.F16.F32.PACK_AB R51, RZ, R51 ;  /* 0x00000033ff33723e */ /* 0x000fe200000000ff */
[--C-:B------:R-:W-:Y:S01]  /*7d60*/  @P3 IMAD.MOV.U32 R9, RZ, RZ, R13.reuse ;  /* 0x000000ffff093224 */ /* 0x100fe200078e000d */
[----:B------:R-:W-:Y:S01]  /*7d70*/  F2FP.F16.F32.PACK_AB R52, RZ, R52 ;  /* 0x00000034ff34723e */ /* 0x000fe200000000ff */
[-C--:B------:R-:W-:Y:S01]  /*7d80*/  FMUL R45, R45, R64.reuse ;  /* 0x000000402d2d7220 */ /* 0x080fe20000400000 */
[----:B------:R-:W-:Y:S01]  /*7d90*/  F2FP.F16.F32.PACK_AB R53, RZ, R53 ;  /* 0x00000035ff35723e */ /* 0x000fe200000000ff */
[-C--:B------:R-:W-:Y:S01]  /*7da0*/  FMUL R46, R46, R64.reuse ;  /* 0x000000402e2e7220 */ /* 0x080fe20000400000 */
[----:B------:R0:W-:Y:S01]  /*7db0*/  @P3 STG.E.U16 desc[UR36][R8.64+0x12], R63 ;  /* 0x0000123f08003986 */ /* 0x0001e2000c101524 */
[----:B------:R-:W-:Y:S01]  /*7dc0*/  ISETP.GT.AND P3, PT, R3, 0x8, P0 ;  /* 0x000000080300780c */ /* 0x000fe20000764270 */
[-C--:B------:R-:W-:Y:S01]  /*7dd0*/  FMUL R47, R47, R64.reuse ;  /* 0x000000402f2f7220 */ /* 0x080fe20000400000 */
[----:B------:R-:W-:Y:S01]  /*7de0*/  ISETP.GT.AND P0, PT, R4, 0x19, PT ;  /* 0x000000190400780c */ /* 0x000fe20003f04270 */
[----:B------:R-:W-:Y:S01]  /*7df0*/  @P5 STG.E.U16 desc[UR36][R6.64+0x20], R48 ;  /* 0x0000203006005986 */ /* 0x000fe2000c101524 */
[C---:B------:R-:W-:Y:S01]  /*7e00*/  ISETP.GT.AND P5, PT, R3.reuse, RZ, P2 ;  /* 0x000000ff0300720c */ /* 0x040fe200017a4270 */
[----:B------:R-:W-:Y:S01]  /*7e10*/  FMUL R32, R32, R64 ;  /* 0x0000004020207220 */ /* 0x000fe20000400000 */
[----:B------:R-:W-:Y:S01]  /*7e20*/  F2FP.F16.F32.PACK_AB R54, RZ, R54 ;  /* 0x00000036ff36723e */ /* 0x000fe200000000ff */
[----:B------:R-:W-:Y:S01]  /*7e30*/  @P4 STG.E.U16 desc[UR36][R6.64+0x22], R49 ;  /* 0x0000223106004986 */ /* 0x000fe2000c101524 */
[----:B------:R-:W-:Y:S01]  /*7e40*/  ISETP.GT.AND P4, PT, R3, RZ, P0 ;  /* 0x000000ff0300720c */ /* 0x000fe20000784270 */
[----:B------:R-:W-:Y:S01]  /*7e50*/  FMUL R33, R33, R64 ;  /* 0x0000004021217220 */ /* 0x000fe20000400000 */
[----:B------:R-:W-:Y:S01]  /*7e60*/  F2FP.F16.F32.PACK_AB R55, RZ, R55 ;  /* 0x00000037ff37723e */ /* 0x000fe200000000ff */
[--C-:B0-----:R-:W-:Y:S01]  /*7e70*/  @P1 IMAD.MOV.U32 R8, RZ, RZ, R12.reuse ;  /* 0x000000ffff081224 */ /* 0x101fe200078e000c */
[----:B------:R-:W-:Y:S01]  /*7e80*/  F2FP.F16.F32.PACK_AB R40, RZ, R40 ;  /* 0x00000028ff28723e */ /* 0x000fe200000000ff */
[--C-:B------:R-:W-:Y:S01]  /*7e90*/  @P1 IMAD.MOV.U32 R9, RZ, RZ, R13.reuse ;  /* 0x000000ffff091224 */ /* 0x100fe200078e000d */
[----:B------:R-:W-:Y:S01]  /*7ea0*/  F2FP.F16.F32.PACK_AB R41, RZ, R41 ;  /* 0x00000029ff29723e */ /* 0x000fe200000000ff */
[----:B------:R-:W-:Y:S01]  /*7eb0*/  FMUL R34, R34, R64 ;  /* 0x0000004022227220 */ /* 0x000fe20000400000 */
[----:B------:R-:W-:Y:S01]  /*7ec0*/  F2FP.F16.F32.PACK_AB R42, RZ, R42 ;  /* 0x0000002aff2a723e */ /* 0x000fe200000000ff */
[-C--:B------:R-:W-:Y:S01]  /*7ed0*/  FMUL R35, R35, R64.reuse ;  /* 0x0000004023237220 */ /* 0x080fe20000400000 */
[----:B------:R0:W-:Y:S01]  /*7ee0*/  @P1 STG.E.U16 desc[UR36][R8.64+0x20], R50 ;  /* 0x0000203208001986 */ /* 0x0001e2000c101524 */
[----:B------:R-:W-:Y:S01]  /*7ef0*/  ISETP.GT.AND P1, PT, R3, 0x8, P2 ;  /* 0x000000080300780c */ /* 0x000fe20001724270 */
[-C--:B------:R-:W-:Y:S01]  /*7f00*/  FMUL R36, R36, R64.reuse ;  /* 0x0000004024247220 */ /* 0x080fe20000400000 */
[----:B------:R-:W-:Y:S01]  /*7f10*/  ISETP.GT.AND P2, PT, R4, 0x20, PT ;  /* 0x000000200400780c */ /* 0x000fe20003f44270 */
[-C--:B------:R-:W-:Y:S01]  /*7f20*/  FMUL R37, R37, R64.reuse ;  /* 0x0000004025257220 */ /* 0x080fe20000400000 */
[----:B------:R-:W-:Y:S01]  /*7f30*/  F2FP.F16.F32.PACK_AB R43, RZ, R43 ;  /* 0x0000002bff2b723e */ /* 0x000fe200000000ff */
[----:B------:R-:W-:Y:S01]  /*7f40*/  FMUL R38, R38, R64 ;  /* 0x0000004026267220 */ /* 0x000fe20000400000 */
[----:B------:R-:W-:Y:S01]  /*7f50*/  F2FP.F16.F32.PACK_AB R44, RZ, R44 ;  /* 0x0000002cff2c723e */ /* 0x000fe200000000ff */
[-C--:B------:R-:W-:Y:S01]  /*7f60*/  FMUL R39, R39, R64.reuse ;  /* 0x0000004027277220 */ /* 0x080fe20000400000 */
[----:B------:R-:W-:Y:S01]  /*7f70*/  F2FP.F16.F32.PACK_AB R45, RZ, R45 ;  /* 0x0000002dff2d723e */ /* 0x000fe200000000ff */
[----:B------:R-:W-:Y:S01]  /*7f80*/  FMUL R24, R24, R64 ;  /* 0x0000004018187220 */ /* 0x000fe20000400000 */
[----:B------:R-:W-:Y:S01]  /*7f90*/  F2FP.F16.F32.PACK_AB R46, RZ, R46 ;  /* 0x0000002eff2e723e */ /* 0x000fe200000000ff */
        /* <DEDUP_REMOVED lines=19> */
[----:B0-----:R-:W-:Y:S01]  /*80d0*/  @P1 IMAD.MOV.U32 R8, RZ, RZ, R12 ;  /* 0x000000ffff081224 */ /* 0x001fe200078e000c */
[----:B------:R-:W-:Y:S01]  /*80e0*/  F2FP.F16.F32.PACK_AB R36, RZ, R36 ;  /* 0x00000024ff24723e */ /* 0x000fe200000000ff */
[----:B------:R-:W-:Y:S01]  /*80f0*/  @P1 IMAD.MOV.U32 R9, RZ, RZ, R13 ;  /* 0x000000ffff091224 */ /* 0x000fe200078e000d */
[----:B------:R-:W-:Y:S01]  /*8100*/  F2FP.F16.F32.PACK_AB R37, RZ, R37 ;  /* 0x00000025ff25723e */ /* 0x000fe200000000ff */
[----:B------:R-:W-:Y:S01]  /*8110*/  FMUL R30, R30, R64 ;  /* 0x000000401e1e7220 */ /* 0x000fe20000400000 */
[----:B------:R-:W-:Y:S01]  /*8120*/  F2FP.F16.F32.PACK_AB R38, RZ, R38 ;  /* 0x00000026ff26723e */ /* 0x000fe200000000ff */
[----:B------:R-:W-:Y:S01]  /*8130*/  FMUL R31, R31, R64 ;  /* 0x000000401f1f7220 */ /* 0x000fe20000400000 */
[----:B------:R0:W-:Y:S01]  /*8140*/  @P1 STG.E.U16 desc[UR36][R8.64+0x30], R54 ;  /* 0x0000303608001986 */ /* 0x0001e2000c101524 */
[----:B------:R-:W-:-:S02]  /*8150*/  ISETP.GT.AND P1, PT, R3, 0x8, P2 ;  /* 0x000000080300780c */ /* 0x000fc40001724270 */
[----:B------:R-:W-:Y:S02]  /*8160*/  ISETP.GT.AND P2, PT, R4, 0x28, PT ;  /* 0x000000280400780c */ /* 0x000fe40003f44270 */
[----:B------:R-:W-:Y:S02]  /*8170*/  F2FP.F16.F32.PACK_AB R39, RZ, R39 ;  /* 0x00000027ff27723e */ /* 0x000fe400000000ff */
[----:B------:R-:W-:Y:S02]  /*8180*/  F2FP.F16.F32.PACK_AB R24, RZ, R24 ;  /* 0x00000018ff18723e */ /* 0x000fe400000000ff */
[----:B------:R-:W-:Y:S02]  /*8190*/  F2FP.F16.F32.PACK_AB R25, RZ, R25 ;  /* 0x00000019ff19723e */ /* 0x000fe400000000ff */
[----:B------:R-:W-:Y:S01]  /*81a0*/  F2FP.F16.F32.PACK_AB R26, RZ, R26 ;  /* 0x0000001aff1a723e */ /* 0x000fe200000000ff */
[----:B0-----:R-:W-:Y:S01]  /*81b0*/  @P3 IMAD.MOV.U32 R8, RZ, RZ, R12 ;  /* 0x000000ffff083224 */ /* 0x001fe200078e000c */
[----:B------:R-:W-:Y:S01]  /*81c0*/  F2FP.F16.F32.PACK_AB R27, RZ, R27 ;  /* 0x0000001bff1b723e */ /* 0x000fe200000000ff */
[----:B------:R-:W-:Y:S01]  /*81d0*/  @P3 IMAD.MOV.U32 R9, RZ, RZ, R13 ;  /* 0x000000ffff093224 */ /* 0x000fe200078e000d */
[----:B------:R-:W-:-:S02]  /*81e0*/  F2FP.F16.F32.PACK_AB R28, RZ, R28 ;  /* 0x0000001cff1c723e */ /* 0x000fc400000000ff */
[----:B------:R-:W-:Y:S02]  /*81f0*/  F2FP.F16.F32.PACK_AB R29, RZ, R29 ;  /* 0x0000001dff1d723e */ /* 0x000fe400000000ff */
[----:B------:R0:W-:Y:S01]  /*8200*/  @P3 STG.E.U16 desc[UR36][R8.64+0x32], R55 ;  /* 0x0000323708003986 */ /* 0x0001e2000c101524 */
[C---:B------:R-:W-:Y:S02]  /*8210*/  ISETP.GT.AND P3, PT, R3.reuse, 0x8, P0 ;  /* 0x000000080300780c */ /* 0x040fe40000764270 */
[----:B------:R-:W-:Y:S01]  /*8220*/  ISETP.GT.AND P0, PT, R4, 0x29, PT ;  /* 0x000000290400780c */ /* 0x000fe20003f04270 */
[----:B------:R-:W-:Y:S01]  /*8230*/  @P5 STG.E.U16 desc[UR36][R6.64+0x40], R40 ;  /* 0x0000402806005986 */ /* 0x000fe2000c101524 */
[C---:B------:R-:W-:Y:S02]  /*8240*/  ISETP.GT.AND P5, PT, R3.reuse, RZ, P2 ;  /* 0x000000ff0300720c */ /* 0x040fe400017a4270 */
[C---:B------:R-:W-:Y:S01]  /*8250*/  ISETP.GT.AND P2, PT, R3.reuse, 0x8, P2 ;  /* 0x000000080300780c */ /* 0x040fe20001744270 */
[----:B------:R-:W-:Y:S01]  /*8260*/  @P4 STG.E.U16 desc[UR36][R6.64+0x42], R41 ;  /* 0x0000422906004986 */ /* 0x000fe2000c101524 */
[----:B------:R-:W-:-:S02]  /*8270*/  ISETP.GT.AND P4, PT, R3, RZ, P0 ;  /* 0x000000ff0300720c */ /* 0x000fc40000784270 */
[----:B------:R-:W-:Y:S01]  /*8280*/  ISETP.GT.AND P0, PT, R3, 0x8, P0 ;  /* 0x000000080300780c */ /* 0x000fe20000704270 */
[----:B0-----:R-:W-:Y:S01]  /*8290*/  @P1 IMAD.MOV.U32 R8, RZ, RZ, R12 ;  /* 0x000000ffff081224 */ /* 0x001fe200078e000c */
[----:B------:R-:W-:Y:S01]  /*82a0*/  F2FP.F16.F32.PACK_AB R30, RZ, R30 ;  /* 0x0000001eff1e723e */ /* 0x000fe200000000ff */
[----:B------:R-:W-:Y:S01]  /*82b0*/  @P1 IMAD.MOV.U32 R9, RZ, RZ, R13 ;  /* 0x000000ffff091224 */ /* 0x000fe200078e000d */
[----:B------:R-:W-:-:S04]  /*82c0*/  F2FP.F16.F32.PACK_AB R31, RZ, R31 ;  /* 0x0000001fff1f723e */ /* 0x000fc800000000ff */
[----:B------:R0:W-:Y:S01]  /*82d0*/  @P1 STG.E.U16 desc[UR36][R8.64+0x40], R42 ;  /* 0x0000402a08001986 */ /* 0x0001e2000c101524 */
[----:B------:R-:W-:Y:S01]  /*82e0*/  ISETP.GT.AND P1, PT, R4, 0x31, PT ;  /* 0x000000310400780c */ /* 0x000fe20003f24270 */
[----:B0-----:R-:W-:Y:S02]  /*82f0*/  @P3 IMAD.MOV.U32 R8, RZ, RZ, R12 ;  /* 0x000000ffff083224 */ /* 0x001fe400078e000c */
[----:B------:R-:W-:-:S05]  /*8300*/  @P3 IMAD.MOV.U32 R9, RZ, RZ, R13 ;  /* 0x000000ffff093224 */ /* 0x000fca00078e000d */
[----:B------:R0:W-:Y:S01]  /*8310*/  @P3 STG.E.U16 desc[UR36][R8.64+0x42], R43 ;  /* 0x0000422b08003986 */ /* 0x0001e2000c101524 */
[----:B------:R-:W-:-:S03]  /*8320*/  ISETP.GT.AND P3, PT, R4, 0x30, PT ;  /* 0x000000300400780c */ /* 0x000fc60003f64270 */
[----:B------:R-:W-:Y:S01]  /*8330*/  @P5 STG.E.U16 desc[UR36][R6.64+0x50], R44 ;  /* 0x0000502c06005986 */ /* 0x000fe2000c101524 */
[----:B------:R-:W-:-:S03]  /*8340*/  ISETP.GT.AND P5, PT, R3, RZ, P3 ;  /* 0x000000ff0300720c */ /* 0x000fc60001fa4270 */
[----:B------:R-:W-:Y:S01]  /*8350*/  @P4 STG.E.U16 desc[UR36][R6.64+0x52], R45 ;  /* 0x0000522d06004986 */ /* 0x000fe2000c101524 */
[----:B------:R-:W-:Y:S01]  /*8360*/  ISETP.GT.AND P4, PT, R3, RZ, P1 ;  /* 0x000000ff0300720c */ /* 0x000fe20000f84270 */
[----:B0-----:R-:W-:Y:S02]  /*8370*/  @P2 IMAD.MOV.U32 R8, RZ, RZ, R12 ;  /* 0x000000ffff082224 */ /* 0x001fe400078e000c */
[----:B------:R-:W-:-:S05]  /*8380*/  @P2 IMAD.MOV.U32 R9, RZ, RZ, R13 ;  /* 0x000000ffff092224 */ /* 0x000fca00078e000d */
[----:B------:R0:W-:Y:S02]  /*8390*/  @P2 STG.E.U16 desc[UR36][R8.64+0x50], R46 ;  /* 0x0000502e08002986 */ /* 0x0001e4000c101524 */
[----:B0-----:R-:W-:Y:S02]  /*83a0*/  @P0 IMAD.MOV.U32 R8, RZ, RZ, R12 ;  /* 0x000000ffff080224 */ /* 0x001fe400078e000c */
[----:B------:R-:W-:-:S05]  /*83b0*/  @P0 IMAD.MOV.U32 R9, RZ, RZ, R13 ;  /* 0x000000ffff090224 */ /* 0x000fca00078e000d */
[----:B------:R0:W-:Y:S01]  /*83c0*/  @P0 STG.E.U16 desc[UR36][R8.64+0x52], R47 ;  /* 0x0000522f08000986 */ /* 0x0001e2000c101524 */
[----:B------:R-:W-:-:S03]  /*83d0*/  ISETP.GT.AND P0, PT, R3, 0x8, P3 ;  /* 0x000000080300780c */ /* 0x000fc60001f04270 */
[----:B------:R-:W-:Y:S01]  /*83e0*/  @P5 STG.E.U16 desc[UR36][R6.64+0x60], R32 ;  /* 0x0000602006005986 */ /* 0x000fe2000c101524 */
[C---:B------:R-:W-:Y:S02]  /*83f0*/  ISETP.GT.AND P5, PT, R3.reuse, 0x8, P1 ;  /* 0x000000080300780c */ /* 0x040fe40000fa4270 */
[C---:B------:R-:W-:Y:S01]  /*8400*/  ISETP.GT.AND P1, PT, R4.reuse, 0x39, PT ;  /* 0x000000390400780c */ /* 0x040fe20003f24270 */
[----:B------:R-:W-:Y:S01]  /*8410*/  @P4 STG.E.U16 desc[UR36][R6.64+0x62], R33 ;  /* 0x0000622106004986 */ /* 0x000fe2000c101524 */
[----:B------:R-:W-:Y:S02]  /*8420*/  ISETP.GT.AND P4, PT, R4, 0x38, PT ;  /* 0x000000380400780c */ /* 0x000fe40003f84270 */
[C---:B------:R-:W-:Y:S02]  /*8430*/  ISETP.GT.AND P3, PT, R3.reuse, RZ, P1 ;  /* 0x000000ff0300720c */ /* 0x040fe40000f64270 */
[C---:B------:R-:W-:Y:S01]  /*8440*/  ISETP.GT.AND P2, PT, R3.reuse, RZ, P4 ;  /* 0x000000ff0300720c */ /* 0x040fe20002744270 */
[----:B0-----:R-:W-:Y:S01]  /*8450*/  @P0 IMAD.MOV.U32 R8, RZ, RZ, R12 ;  /* 0x000000ffff080224 */ /* 0x001fe200078e000c */
[----:B------:R-:W-:Y:S01]  /*8460*/  ISETP.GT.AND P4, PT, R3, 0x8, P4 ;  /* 0x000000080300780c */ /* 0x000fe20002784270 */
[----:B------:R-:W-:-:S05]  /*8470*/  @P0 IMAD.MOV.U32 R9, RZ, RZ, R13 ;  /* 0x000000ffff090224 */ /* 0x000fca00078e000d */
[----:B------:R0:W-:Y:S01]  /*8480*/  @P0 STG.E.U16 desc[UR36][R8.64+0x60], R34 ;  /* 0x0000602208000986 */ /* 0x0001e2000c101524 */
[----:B------:R-:W-:-:S06]  /*8490*/  ISETP.GT.AND P0, PT, R4, 0x49, PT ;  /* 0x000000490400780c */ /* 0x000fcc0003f04270 */
[--C-:B------:R-:W-:Y:S02]  /*84a0*/  @P4 IMAD.MOV.U32 R5, RZ, RZ, R13.reuse ;  /* 0x000000ffff054224 */ /* 0x100fe400078e000d */
[----:B0-----:R-:W-:Y:S02]  /*84b0*/  @P5 IMAD.MOV.U32 R8, RZ, RZ, R12 ;  /* 0x000000ffff085224 */ /* 0x001fe400078e000c */
[----:B------:R-:W-:-:S05]  /*84c0*/  @P5 IMAD.MOV.U32 R9, RZ, RZ, R13 ;  /* 0x000000ffff095224 */ /* 0x000fca00078e000d */
[----:B------:R-:W-:Y:S01]  /*84d0*/  @P5 STG.E.U16 desc[UR36][R8.64+0x62], R35 ;  /* 0x0000622308005986 */ /* 0x000fe2000c101524 */
[----:B------:R-:W-:Y:S02]  /*84e0*/  ISETP.GT.AND P5, PT, R3, 0x8, P1 ;  /* 0x000000080300780c */ /* 0x000fe40000fa4270 */
[C---:B------:R-:W-:Y:S01]  /*84f0*/  ISETP.GT.AND P1, PT, R4.reuse, 0x48, PT ;  /* 0x000000480400780c */ /* 0x040fe20003f24270 */
[----:B------:R-:W-:Y:S01]  /*8500*/  @P2 STG.E.U16 desc[UR36][R6.64+0x70], R36 ;  /* 0x0000702406002986 */ /* 0x000fe2000c101524 */
[----:B------:R-:W-:-:S03]  /*8510*/  ISETP.GT.AND P2, PT, R4, 0x41, PT ;  /* 0x000000410400780c */ /* 0x000fc60003f44270 */
[----:B------:R-:W-:Y:S01]  /*8520*/  @P3 STG.E.U16 desc[UR36][R6.64+0x72], R37 ;  /* 0x0000722506003986 */ /* 0x000fe2000c101524 */
[----:B------:R-:W-:Y:S01]  /*8530*/  ISETP.GT.AND P3, PT, R4, 0x40, PT ;  /* 0x000000400400780c */ /* 0x000fe20003f64270 */
[----:B------:R-:W-:-:S05]  /*8540*/  @P4 IMAD.MOV.U32 R4, RZ, RZ, R12 ;  /* 0x000000ffff044224 */ /* 0x000fca00078e000c */
[----:B------:R0:W-:Y:S01]  /*8550*/  @P4 STG.E.U16 desc[UR36][R4.64+0x70], R38 ;  /* 0x0000702604004986 */ /* 0x0001e2000c101524 */
[C---:B------:R-:W-:Y:S02]  /*8560*/  ISETP.GT.AND P4, PT, R3.reuse, RZ, P2 ;  /* 0x000000ff0300720c */ /* 0x040fe40001784270 */
[----:B------:R-:W-:Y:S01]  /*8570*/  ISETP.GT.AND P2, PT, R3, 0x8, P2 ;  /* 0x000000080300780c */ /* 0x000fe20001744270 */
[----:B0-----:R-:W-:Y:S02]  /*8580*/  @P5 IMAD.MOV.U32 R4, RZ, RZ, R12 ;  /* 0x000000ffff045224 */ /* 0x001fe400078e000c */
[----:B------:R-:W-:-:S05]  /*8590*/  @P5 IMAD.MOV.U32 R5, RZ, RZ, R13 ;  /* 0x000000ffff055224 */ /* 0x000fca00078e000d */
[----:B------:R0:W-:Y:S01]  /*85a0*/  @P5 STG.E.U16 desc[UR36][R4.64+0x72], R39 ;  /* 0x0000722704005986 */ /* 0x0001e2000c101524 */
[C---:B------:R-:W-:Y:S02]  /*85b0*/  ISETP.GT.AND P5, PT, R3.reuse, RZ, P3 ;  /* 0x000000ff0300720c */ /* 0x040fe40001fa4270 */
[----:B------:R-:W-:-:S11]  /*85c0*/  ISETP.GT.AND P3, PT, R3, 0x8, P3 ;  /* 0x000000080300780c */ /* 0x000fd60001f64270 */
[----:B0-----:R-:W-:Y:S02]  /*85d0*/  @P5 IMAD.MOV.U32 R4, RZ, RZ, R6 ;  /* 0x000000ffff045224 */ /* 0x001fe400078e0006 */
        /* <DEDUP_REMOVED lines=8> */
[----:B------:R-:W-:Y:S01]  /*8660*/  ISETP.GT.AND P1, PT, R3, 0x8, P1 ;  /* 0x000000080300780c */ /* 0x000fe20000f24270 */
[----:B0-----:R-:W-:Y:S02]  /*8670*/  @P3 IMAD.MOV.U32 R4, RZ, RZ, R12 ;  /* 0x000000ffff043224 */ /* 0x001fe400078e000c */
[----:B------:R-:W-:-:S05]  /*8680*/  @P3 IMAD.MOV.U32 R5, RZ, RZ, R13 ;  /* 0x000000ffff053224 */ /* 0x000fca00078e000d */
[----:B------:R0:W-:Y:S02]  /*8690*/  @P3 STG.E.U16 desc[UR36][R4.64+0x80], R26 ;  /* 0x0000801a04003986 */ /* 0x0001e4000c101524 */
[----:B0-----:R-:W-:Y:S02]  /*86a0*/  @P2 IMAD.MOV.U32 R4, RZ, RZ, R12 ;  /* 0x000000ffff042224 */ /* 0x001fe400078e000c */
[----:B------:R-:W-:-:S05]  /*86b0*/  @P2 IMAD.MOV.U32 R5, RZ, RZ, R13 ;  /* 0x000000ffff052224 */ /* 0x000fca00078e000d */
[----:B------:R0:W-:Y:S02]  /*86c0*/  @P2 STG.E.U16 desc[UR36][R4.64+0x82], R27 ;  /* 0x0000821b04002986 */ /* 0x0001e4000c101524 */
[----:B0-----:R-:W-:Y:S02]  /*86d0*/  @P4 IMAD.MOV.U32 R4, RZ, RZ, R6 ;  /* 0x000000ffff044224 */ /* 0x001fe400078e0006 */
[----:B------:R-:W-:-:S05]  /*86e0*/  @P4 IMAD.MOV.U32 R5, RZ, RZ, R7 ;  /* 0x000000ffff054224 */ /* 0x000fca00078e0007 */
[----:B------:R0:W-:Y:S04]  /*86f0*/  @P4 STG.E.U16 desc[UR36][R4.64+0x90], R28 ;  /* 0x0000901c04004986 */ /* 0x0001e8000c101524 */
[----:B------:R4:W-:Y:S01]  /*8700*/  @P5 STG.E.U16 desc[UR36][R6.64+0x92], R29 ;  /* 0x0000921d06005986 */ /* 0x0009e2000c101524 */
[----:B0-----:R-:W-:Y:S02]  /*8710*/  @P1 IMAD.MOV.U32 R4, RZ, RZ, R12 ;  /* 0x000000ffff041224 */ /* 0x001fe400078e000c */
[----:B------:R-:W-:-:S05]  /*8720*/  @P1 IMAD.MOV.U32 R5, RZ, RZ, R13 ;  /* 0x000000ffff051224 */ /* 0x000fca00078e000d */
[----:B------:R4:W-:Y:S04]  /*8730*/  @P1 STG.E.U16 desc[UR36][R4.64+0x90], R30 ;  /* 0x0000901e04001986 */ /* 0x0009e8000c101524 */
[----:B------:R4:W-:Y:S02]  /*8740*/  @P0 STG.E.U16 desc[UR36][R12.64+0x92], R31 ;  /* 0x0000921f0c000986 */ /* 0x0009e4000c101524 */
.L_x_110:
[----:B------:R-:W-:Y:S05]  /*8750*/  BSYNC B0 ;  /* 0x0000000000007941 */ /* 0x000fea0003800000 */
.L_x_32:
[----:B------:R-:W-:Y:S01]  /*8760*/  ULDC UR4, c[0x0][0xc] ;  /* 0x0000030000047ab9 */ /* 0x000fe20000000800 */
[----:B------:R-:W-:Y:S01]  /*8770*/  ULDC UR5, c[0x0][0x10] ;  /* 0x0000040000057ab9 */ /* 0x000fe20000000800 */
[----:B------:R-:W0:Y:S01]  /*8780*/  LDC R3, c[0x0][0x14] ;  /* 0x00000500ff037b82 */ /* 0x000e220000000800 */
[----:B------:R-:W-:Y:S01]  /*8790*/  UIMAD.WIDE.U32 UR4, UR4, UR5, URZ ;  /* 0x00000005040472a5 */ /* 0x000fe2000f8e003f */
[----:B------:R-:W-:Y:S02]  /*87a0*/  IMAD.MOV.U32 R69, RZ, RZ, -0x1 ;  /* 0xffffffffff457424 */ /* 0x000fe400078e00ff */
[----:B------:R-:W-:-:S03]  /*87b0*/  IMAD.MOV.U32 R67, RZ, RZ, -0x1 ;  /* 0xffffffffff437424 */ /* 0x000fc600078e00ff */
[----:B0-----:R-:W-:-:S04]  /*87c0*/  IMAD.WIDE.U32 R16, R3, UR4, R16 ;  /* 0x0000000403107c25 */ /* 0x001fc8000f8e0010 */
[----:B------:R-:W-:Y:S01]  /*87d0*/  IMAD R3, R3, UR5, RZ ;  /* 0x0000000503037c24 */ /* 0x000fe2000f8e02ff */
[----:B------:R-:W-:Y:S02]  /*87e0*/  ULDC.64 UR4, c[0x0][0x650] ;  /* 0x0001940000047ab9 */ /* 0x000fe40000000a00 */
[----:B------:R-:W-:Y:S01]  /*87f0*/  ISETP.GE.U32.AND P0, PT, R16, UR4, PT ;  /* 0x0000000410007c0c */ /* 0x000fe2000bf06070 */
[--C-:B------:R-:W-:Y:S01]  /*8800*/  IMAD.IADD R17, R17, 0x1, R3.reuse ;  /* 0x0000000111117824 */ /* 0x100fe200078e0203 */
[----:B------:R-:W-:-:S04]  /*8810*/  PRMT R3, RZ, 0x7610, R3 ;  /* 0x00007610ff037816 */ /* 0x000fc80000000003 */
[----:B------:R-:W-:-:S13]  /*8820*/  ISETP.GE.U32.AND.EX P0, PT, R17, UR5, PT, P0 ;  /* 0x0000000511007c0c */ /* 0x000fda000bf06100 */
[----:B------:R-:W-:Y:S05]  /*8830*/  @P0 BRA `(.L_x_111) ;  /* 0x0000000400640947 */ /* 0x000fea0003800000 */
[----:B---34-:R-:W0:Y:S01]  /*8840*/  S2R R12, SR_CTAID.X ;  /* 0x00000000000c7919 */ /* 0x018e220000002500 */
[----:B-12---:R-:W1:Y:S01]  /*8850*/  LDC.64 R10, c[0x0][0x628] ;  /* 0x00018a00ff0a7b82 */ /* 0x006e620000000a00 */
[----:B------:R-:W-:Y:S01]  /*8860*/  ULDC UR4, c[0x0][0x150] ;  /* 0x0000540000047ab9 */ /* 0x000fe20000000800 */
[----:B------:R-:W-:Y:S01]  /*8870*/  IMAD.MOV.U32 R8, RZ, RZ, R16 ;  /* 0x000000ffff087224 */ /* 0x000fe200078e0010 */
[----:B------:R-:W2:Y:S01]  /*8880*/  S2R R24, SR_CTAID.Y ;  /* 0x0000000000187919 */ /* 0x000ea20000002600 */
[----:B------:R-:W-:-:S04]  /*8890*/  IMAD.MOV.U32 R9, RZ, RZ, R17 ;  /* 0x000000ffff097224 */ /* 0x000fc800078e0011 */
[----:B------:R-:W3:Y:S08]  /*88a0*/  LDC R21, c[0x0][0x144] ;  /* 0x00005100ff157b82 */ /* 0x000ef00000000800 */
[----:B------:R-:W4:Y:S08]  /*88b0*/  LDC R0, c[0x0][0x630] ;  /* 0x00018c00ff007b82 */ /* 0x000f300000000800 */
[----:B------:R-:W2:Y:S01]  /*88c0*/  LDC.64 R14, c[0x0][0x620] ;  /* 0x00018800ff0e7b82 */ /* 0x000ea20000000a00 */
[----:B-1----:R-:W-:-:S04]  /*88d0*/  ISETP.NE.U32.AND P0, PT, R10, RZ, PT ;  /* 0x000000ff0a00720c */ /* 0x002fc80003f05070 */
[----:B------:R-:W-:Y:S02]  /*88e0*/  ISETP.NE.AND.EX P0, PT, R11, RZ, PT, P0 ;  /* 0x000000ff0b00720c */ /* 0x000fe40003f05300 */
[----:B0-----:R-:W-:-:S05]  /*88f0*/  I2FP.F32.U32 R3, R12 ;  /* 0x0000000c00037245 */ /* 0x001fca0000201000 */
[----:B------:R-:W-:-:S04]  /*8900*/  FMUL R3, R3, UR4 ;  /* 0x0000000403037c20 */ /* 0x000fc80008400000 */
[----:B------:R0:W1:Y:S02]  /*8910*/  F2I.U32.TRUNC.NTZ R20, R3 ;  /* 0x0000000300147305 */ /* 0x000064000020f000 */
[----:B---34-:R-:W-:Y:S05]  /*8920*/  @!P0 BRA `(.L_x_112) ;  /* 0x0000000000288947 */ /* 0x018fea0003800000 */
[----:B0-----:R-:W0:Y:S02]  /*8930*/  LDC R3, c[0x0][0x634] ;  /* 0x00018d00ff037b82 */ /* 0x001e240000000800 */
        /* <DEDUP_REMOVED lines=9> */
.L_x_112:
[----:B------:R-:W3:Y:S01]  /*89d0*/  LDC.64 R28, c[0x0][0x640] ;  /* 0x00019000ff1c7b82 */ /* 0x000ee20000000a00 */
[-CC-:B------:R-:W-:Y:S01]  /*89e0*/  SHF.R.U64 R67, R8, R0.reuse, R9.reuse ;  /* 0x0000000008437219 */ /* 0x180fe20000001209 */
[----:B-1----:R-:W-:Y:S01]  /*89f0*/  IMAD.MOV R20, RZ, RZ, -R20 ;  /* 0x000000ffff147224 */ /* 0x002fe200078e0a14 */
[----:B------:R-:W-:Y:S01]  /*8a00*/  SHF.R.U32.HI R0, RZ, R0, R9 ;  /* 0x00000000ff007219 */ /* 0x000fe20000011609 */
[----:B------:R-:W-:Y:S01]  /*8a10*/  ULDC UR4, c[0x0][0x154] ;  /* 0x0000550000047ab9 */ /* 0x000fe20000000800 */
[----:B0-----:R-:W-:Y:S01]  /*8a20*/  IADD3 R3, P0, RZ, -R67, RZ ;  /* 0x80000043ff037210 */ /* 0x001fe20007f1e0ff */
[----:B------:R-:W-:Y:S02]  /*8a30*/  IMAD R21, R21, R20, R12 ;  /* 0x0000001415157224 */ /* 0x000fe400078e020c */
[----:B------:R-:W0:Y:S01]  /*8a40*/  LDC R6, c[0x0][0x618] ;  /* 0x00018600ff067b82 */ /* 0x000e220000000800 */
[----:B------:R-:W-:Y:S02]  /*8a50*/  IMAD.MOV.U32 R7, RZ, RZ, 0x1 ;  /* 0x00000001ff077424 */ /* 0x000fe400078e00ff */
[----:B------:R-:W-:-:S04]  /*8a60*/  IMAD.X R5, RZ, RZ, ~R0, P0 ;  /* 0x000000ffff057224 */ /* 0x000fc800000e0e00 */
[-C--:B--2---:R-:W-:Y:S01]  /*8a70*/  IMAD R0, R5, R14.reuse, RZ ;  /* 0x0000000e05007224 */ /* 0x084fe200078e02ff */
[----:B------:R-:W1:Y:S01]  /*8a80*/  LDC R8, c[0x0][0x608] ;  /* 0x00018200ff087b82 */ /* 0x000e620000000800 */
[----:B------:R-:W-:-:S04]  /*8a90*/  IMAD.WIDE.U32 R4, R3, R14, R16 ;  /* 0x0000000e03047225 */ /* 0x000fc800078e0010 */
[----:B------:R-:W-:Y:S01]  /*8aa0*/  IMAD R3, R3, R15, R0 ;  /* 0x0000000f03037224 */ /* 0x000fe200078e0200 */
[----:B------:R-:W-:Y:S02]  /*8ab0*/  I2FP.F32.U32 R0, R24 ;  /* 0x0000001800007245 */ /* 0x000fe40000201000 */
[----:B------:R-:W2:Y:S01]  /*8ac0*/  LDC R26, c[0x0][0x658] ;  /* 0x00019600ff1a7b82 */ /* 0x000ea20000000800 */
[----:B------:R-:W-:Y:S01]  /*8ad0*/  IMAD.IADD R3, R5, 0x1, R3 ;  /* 0x0000000105037824 */ /* 0x000fe200078e0203 */
[----:B---3--:R-:W-:Y:S01]  /*8ae0*/  ISETP.NE.U32.AND P0, PT, R28, RZ, PT ;  /* 0x000000ff1c00720c */ /* 0x008fe20003f05070 */
[----:B------:R-:W-:Y:S01]  /*8af0*/  FMUL R0, R0, UR4 ;  /* 0x0000000400007c20 */ /* 0x000fe20008400000 */
[----:B------:R-:W-:Y:S02]  /*8b00*/  IMAD.MOV.U32 R5, RZ, RZ, -0x1 ;  /* 0xffffffffff057424 */ /* 0x000fe400078e00ff */
[----:B------:R-:W-:Y:S01]  /*8b10*/  ISETP.NE.AND.EX P0, PT, R29, RZ, PT, P0 ;  /* 0x000000ff1d00720c */ /* 0x000fe20003f05300 */
[----:B------:R3:W4:Y:S01]  /*8b20*/  F2I.U32.TRUNC.NTZ R13, R0 ;  /* 0x00000000000d7305 */ /* 0x000722000020f000 */
[----:B------:R-:W3:Y:S01]  /*8b30*/  LDC R15, c[0x0][0x148] ;  /* 0x00005200ff0f7b82 */ /* 0x000ee20000000800 */
[----:B0-----:R-:W-:-:S02]  /*8b40*/  SHF.R.U64 R12, R4, R6, R3 ;  /* 0x00000006040c7219 */ /* 0x001fc40000001203 */
[----:B------:R-:W-:-:S05]  /*8b50*/  SHF.R.U32.HI R3, RZ, R6, R3 ;  /* 0x00000006ff037219 */ /* 0x000fca0000011603 */
[----:B------:R-:W0:Y:S01]  /*8b60*/  LDC R20, c[0x0][0x600] ;  /* 0x00018000ff147b82 */ /* 0x000e220000000800 */
[-CC-:B-1----:R-:W-:Y:S02]  /*8b70*/  SHF.R.U64 R10, R12, R8.reuse, R3.reuse ;  /* 0x000000080c0a7219 */ /* 0x182fe40000001203 */
[----:B------:R-:W-:-:S05]  /*8b80*/  SHF.R.U32.HI R3, RZ, R8, R3 ;  /* 0x00000008ff037219 */ /* 0x000fca0000011603 */
[----:B------:R-:W1:Y:S01]  /*8b90*/  LDC R27, c[0x0][0x648] ;  /* 0x00019200ff1b7b82 */ /* 0x000e620000000800 */
[-C--:B--2---:R-:W-:Y:S02]  /*8ba0*/  SHF.L.U32 R4, R5, R26.reuse, RZ ;  /* 0x0000001a05047219 */ /* 0x084fe400000006ff */
[-CC-:B------:R-:W-:Y:S02]  /*8bb0*/  SHF.R.U64 R14, R10, R26.reuse, R3.reuse ;  /* 0x0000001a0a0e7219 */ /* 0x180fe40000001203 */
[----:B------:R-:W-:Y:S02]  /*8bc0*/  SHF.R.U32.HI R5, RZ, R26, R3 ;  /* 0x0000001aff057219 */ /* 0x000fe40000011603 */
[----:B------:R-:W-:Y:S01]  /*8bd0*/  LOP3.LUT R25, RZ, R4, RZ, 0x33, !PT ;  /* 0x00000004ff197212 */ /* 0x000fe200078e33ff */
[----:B------:R-:W2:Y:S01]  /*8be0*/  LDC R30, c[0x0][0x638] ;  /* 0x00018e00ff1e7b82 */ /* 0x000ea20000000800 */
[----:B------:R-:W-:Y:S01]  /*8bf0*/  SHF.L.U32 R26, R7, R26, RZ ;  /* 0x0000001a071a7219 */ /* 0x000fe200000006ff */
[----:B------:R-:W-:-:S06]  /*8c00*/  IMAD.MOV.U32 R4, RZ, RZ, R14 ;  /* 0x000000ffff047224 */ /* 0x000fcc00078e000e */
[----:B------:R-:W0:Y:S01]  /*8c10*/  LDC R31, c[0x0][0x610] ;  /* 0x00018400ff1f7b82 */ /* 0x000e220000000800 */
[----:B----4-:R-:W-:Y:S05]  /*8c20*/  @!P0 BRA `(.L_x_113) ;  /* 0x0000000000288947 */ /* 0x010fea0003800000 */
        /* <DEDUP_REMOVED lines=10> */
.L_x_113:
[----:B------:R-:W-:Y:S01]  /*8cd0*/  ISETP.NE.AND P0, PT, R2, 0x1, PT ;  /* 0x000000010200780c */ /* 0x000fe20003f05270 */
[----:B0-----:R-:W-:Y:S01]  /*8ce0*/  VIADD R7, R20, 0xffffffff ;  /* 0xffffffff14077836 */ /* 0x001fe20000000000 */
[----:B-1-3--:R-:W-:Y:S01]  /*8cf0*/  SHF.R.U64 R0, R4, R27, R5 ;  /* 0x0000001b04007219 */ /* 0x00afe20000001205 */
[----:B------:R-:W-:Y:S01]  /*8d00*/  IMAD.MOV R13, RZ, RZ, -R13 ;  /* 0x000000ffff0d7224 */ /* 0x000fe200078e0a0d */
[----:B------:R-:W-:Y:S01]  /*8d10*/  LOP3.LUT R5, R10, R25, RZ, 0xc0, !PT ;  /* 0x000000190a057212 */ /* 0x000fe200078ec0ff */
[----:B------:R-:W-:Y:S01]  /*8d20*/  IMAD.MOV.U32 R4, RZ, RZ, 0x1 ;  /* 0x00000001ff047424 */ /* 0x000fe200078e00ff */
[----:B------:R-:W-:Y:S01]  /*8d30*/  LOP3.LUT R12, R12, R7, RZ, 0xc0, !PT ;  /* 0x000000070c0c7212 */ /* 0x000fe200078ec0ff */
[----:B------:R-:W-:Y:S02]  /*8d40*/  IMAD.MOV R3, RZ, RZ, -R0 ;  /* 0x000000ffff037224 */ /* 0x000fe400078e0a00 */
[----:B------:R-:W-:Y:S02]  /*8d50*/  IMAD R0, R26, R0, R5 ;  /* 0x000000001a007224 */ /* 0x000fe400078e0205 */
[----:B--2---:R-:W-:-:S02]  /*8d60*/  IMAD R3, R3, R30, R14 ;  /* 0x0000001e03037224 */ /* 0x004fc400078e020e */
[----:B------:R-:W-:Y:S02]  /*8d70*/  @P0 IMAD R21, R15, R13, R24 ;  /* 0x0000000d0f150224 */ /* 0x000fe400078e0218 */
[----:B------:R-:W-:Y:S01]  /*8d80*/  IMAD R5, R3, R20, R12 ;  /* 0x0000001403057224 */ /* 0x000fe200078e020c */
[----:B------:R-:W-:Y:S01]  /*8d90*/  PRMT R3, R4, 0x7610, R3 ;  /* 0x0000761004037816 */ /* 0x000fe20000000003 */
[----:B------:R-:W-:-:S05]  /*8da0*/  IMAD R0, R0, R31, R21 ;  /* 0x0000001f00007224 */ /* 0x000fca00078e0215 */
[----:B------:R-:W-:Y:S02]  /*8db0*/  SEL R69, R5, R0, !P0 ;  /* 0x0000000005457207 */ /* 0x000fe40004000000 */
[----:B------:R-:W-:-:S07]  /*8dc0*/  SEL R0, R0, R5, !P0 ;  /* 0x0000000500007207 */ /* 0x000fce0004000000 */
.L_x_111:
[----:B------:R-:W-:Y:S01]  /*8dd0*/  LOP3.LUT P0, RZ, R3, 0xff, RZ, 0xc0, !PT ;  /* 0x000000ff03ff7812 */ /* 0x000fe2000780c0ff */
[----:B------:R-:W-:-:S12]  /*8de0*/  IMAD.MOV.U32 R68, RZ, RZ, R0 ;  /* 0x000000ffff447224 */ /* 0x000fd800078e0000 */
[----:B------:R-:W-:Y:S05]  /*8df0*/  @P0 BRA `(.L_x_114) ;  /* 0xffffff8000ec0947 */ /* 0x000fea000383ffff */
[----:B------:R-:W-:Y:S05]  /*8e00*/  EXIT ;  /* 0x000000000000794d */ /* 0x000fea0003800000 */
.L_x_7:
[----:B0-----:R-:W-:Y:S01]  /*8e10*/  ULDC.64 UR4, c[0x0][0x650] ;  /* 0x0001940000047ab9 */ /* 0x001fe20000000a00 */
        /* <DEDUP_REMOVED lines=25> */
.L_x_116:
[----:B------:R-:W0:Y:S01]  /*8fb0*/  LDC.64 R28, c[0x0][0x640] ;  /* 0x00019000ff1c7b82 */ /* 0x000e220000000a00 */
[-CC-:B------:R-:W-:Y:S01]  /*8fc0*/  SHF.R.U64 R22, R12, R6.reuse, R13.reuse ;  /* 0x000000060c167219 */ /* 0x180fe2000000120d */
[----:B------:R-:W-:Y:S01]  /*8fd0*/  IMAD.MOV.U32 R30, RZ, RZ, 0x1 ;  /* 0x00000001ff1e7424 */ /* 0x000fe200078e00ff */
[----:B------:R-:W-:Y:S02]  /*8fe0*/  SHF.R.U32.HI R6, RZ, R6, R13 ;  /* 0x00000006ff067219 */ /* 0x000fe4000001160d */
        /* <DEDUP_REMOVED lines=8> */
[----:B------:R-:W-:Y:S01]  /*9070*/  IMAD.IADD R9, R9, 0x1, R11 ;  /* 0x0000000109097824 */ /* 0x000fe200078e020b */
[----:B0-----:R-:W-:-:S04]  /*9080*/  ISETP.NE.U32.AND P0, PT, R28, RZ, PT ;  /* 0x000000ff1c00720c */ /* 0x001fc80003f05070 */
[----:B------:R-:W-:Y:S02]  /*9090*/  ISETP.NE.AND.EX P0, PT, R29, RZ, PT, P0 ;  /* 0x000000ff1d00720c */ /* 0x000fe40003f05300 */
[----:B------:R-:W0:Y:S01]  /*90a0*/  LDC R20, c[0x0][0x600] ;  /* 0x00018000ff147b82 */ /* 0x000e220000000800 */
[-CC-:B-1----:R-:W-:Y:S01]  /*90b0*/  SHF.R.U64 R14, R8, R10.reuse, R9.reuse ;  /* 0x0000000a080e7219 */ /* 0x182fe20000001209 */
[----:B------:R-:W-:Y:S01]  /*90c0*/  IMAD.MOV.U32 R8, RZ, RZ, -0x1 ;  /* 0xffffffffff087424 */ /* 0x000fe200078e00ff */
[----:B------:R-:W-:-:S05]  /*90d0*/  SHF.R.U32.HI R9, RZ, R10, R9 ;  /* 0x0000000aff097219 */ /* 0x000fca0000011609 */
[----:B------:R-:W1:Y:S01]  /*90e0*/  LDC R24, c[0x0][0x648] ;  /* 0x00019200ff187b82 */ /* 0x000e620000000800 */
[-CC-:B--2---:R-:W-:Y:S02]  /*90f0*/  SHF.R.U64 R23, R14, R12.reuse, R9.reuse ;  /* 0x0000000c0e177219 */ /* 0x184fe40000001209 */
[----:B------:R-:W-:-:S05]  /*9100*/  SHF.R.U32.HI R6, RZ, R12, R9 ;  /* 0x0000000cff067219 */ /* 0x000fca0000011609 */
[----:B------:R-:W2:Y:S01]  /*9110*/  LDC R26, c[0x0][0x638] ;  /* 0x00018e00ff1a7b82 */ /* 0x000ea20000000800 */
[-C--:B---3--:R-:W-:Y:S02]  /*9120*/  SHF.L.U32 R8, R8, R27.reuse, RZ ;  /* 0x0000001b08087219 */ /* 0x088fe400000006ff */
[-CC-:B------:R-:W-:Y:S02]  /*9130*/  SHF.R.U64 R25, R23, R27.reuse, R6.reuse ;  /* 0x0000001b17197219 */ /* 0x180fe40000001206 */
[----:B------:R-:W-:Y:S02]  /*9140*/  LOP3.LUT R32, RZ, R8, RZ, 0x33, !PT ;  /* 0x00000008ff207212 */ /* 0x000fe400078e33ff */
[----:B------:R-:W-:Y:S01]  /*9150*/  SHF.R.U32.HI R9, RZ, R27, R6 ;  /* 0x0000001bff097219 */ /* 0x000fe20000011606 */
[----:B------:R-:W3:Y:S01]  /*9160*/  LDC R31, c[0x0][0x610] ;  /* 0x00018400ff1f7b82 */ /* 0x000ee20000000800 */
[----:B------:R-:W-:Y:S01]  /*9170*/  IMAD.MOV.U32 R8, RZ, RZ, R25 ;  /* 0x000000ffff087224 */ /* 0x000fe200078e0019 */
[----:B------:R-:W-:Y:S06]  /*9180*/  @!P0 BRA `(.L_x_117) ;  /* 0x0000000000288947 */ /* 0x000fec0003800000 */
        /* <DEDUP_REMOVED lines=10> */
.L_x_117:
[----:B------:R-:W-:Y:S02]  /*9230*/  ISETP.NE.AND P0, PT, R2, 0x1, PT ;  /* 0x000000010200780c */ /* 0x000fe40003f05270 */
[----:B-1----:R-:W-:Y:S01]  /*9240*/  SHF.R.U64 R6, R8, R24, R9 ;  /* 0x0000001808067219 */ /* 0x002fe20000001209 */
[----:B0-----:R-:W-:Y:S01]  /*9250*/  VIADD R9, R20, 0xffffffff ;  /* 0xffffffff14097836 */ /* 0x001fe20000000000 */
[----:B------:R-:W-:Y:S02]  /*9260*/  SHF.L.U32 R30, R30, R27, RZ ;  /* 0x0000001b1e1e7219 */ /* 0x000fe400000006ff */
[----:B------:R-:W-:Y:S01]  /*9270*/  LOP3.LUT R5, R23, R32, RZ, 0xc0, !PT ;  /* 0x0000002017057212 */ /* 0x000fe200078ec0ff */
[----:B------:R-:W-:-:S04]  /*9280*/  IMAD.MOV R8, RZ, RZ, -R6 ;  /* 0x000000ffff087224 */ /* 0x000fc800078e0a06 */
[----:B------:R-:W-:Y:S01]  /*9290*/  IMAD R6, R30, R6, R5 ;  /* 0x000000061e067224 */ /* 0x000fe200078e0205 */
[----:B------:R-:W-:Y:S01]  /*92a0*/  LOP3.LUT R5, R14, R9, RZ, 0xc0, !PT ;  /* 0x000000090e057212 */ /* 0x000fe200078ec0ff */
[----:B------:R-:W-:Y:S02]  /*92b0*/  @P0 IMAD R3, R7, R21, R4 ;  /* 0x0000001507030224 */ /* 0x000fe400078e0204 */
[----:B--2---:R-:W-:Y:S02]  /*92c0*/  IMAD R4, R8, R26, R25 ;  /* 0x0000001a08047224 */ /* 0x004fe400078e0219 */
[----:B---3--:R-:W-:Y:S02]  /*92d0*/  IMAD R3, R6, R31, R3 ;  /* 0x0000001f06037224 */ /* 0x008fe400078e0203 */
[----:B------:R-:W-:Y:S02]  /*92e0*/  IMAD R4, R4, R20, R5 ;  /* 0x0000001404047224 */ /* 0x000fe400078e0205 */
[----:B------:R-:W-:-:S02]  /*92f0*/  IMAD.MOV.U32 R8, RZ, RZ, 0x1 ;  /* 0x00000001ff087424 */ /* 0x000fc400078e00ff */
[----:B------:R-:W-:Y:S01]  /*9300*/  IMAD.MOV.U32 R6, RZ, RZ, R22 ;  /* 0x000000ffff067224 */ /* 0x000fe200078e0016 */
[----:B------:R-:W-:Y:S02]  /*9310*/  SEL R20, R4, R3, !P0 ;  /* 0x0000000304147207 */ /* 0x000fe40004000000 */
[----:B------:R-:W-:-:S07]  /*9320*/  SEL R13, R3, R4, !P0 ;  /* 0x00000004030d7207 */ /* 0x000fce0004000000 */
.L_x_115:
[----:B------:R-:W-:-:S08]  /*9330*/  NOP ;  /* 0x0000000000007918 */ /* 0x000fd00000000000 */
[----:B------:R-:W0:-:S00]  /*9340*/  USETMAXREG.DEALLOC.CTAPOOL 0x28 ;  /* 0x00000028000079c8 */ /* 0x000e0000080e0500 */
[----:B0-----:R-:W-:-:S13]  /*9350*/  ISETP.NE.AND P0, PT, R0, RZ, PT ;  /* 0x000000ff0000720c */ /* 0x001fda0003f05270 */
[----:B------:R-:W-:Y:S05]  /*9360*/  @P0 EXIT ;  /* 0x000000000000094d */ /* 0x000fea0003800000 */
[----:B------:R-:W-:Y:S01]  /*9370*/  LOP3.LUT P0, RZ, R8, 0xff, RZ, 0xc0, !PT ;  /* 0x000000ff08ff7812 */ /* 0x000fe2000780c0ff */
[----:B------:R-:W-:Y:S02]  /*9380*/  IMAD.MOV.U32 R0, RZ, RZ, 0x1 ;  /* 0x00000001ff007424 */ /* 0x000fe400078e00ff */
[----:B------:R-:W-:-:S10]  /*9390*/  IMAD.MOV.U32 R3, RZ, RZ, RZ ;  /* 0x000000ffff037224 */ /* 0x000fd400078e00ff */
[----:B------:R-:W-:Y:S05]  /*93a0*/  @!P0 BRA `(.L_x_118) ;  /* 0x0000000c00c88947 */ /* 0x000fea0003800000 */
[----:B------:R-:W0:Y:S01]  /*93b0*/  LDC R0, c[0x0][0x28c] ;  /* 0x0000a300ff007b82 */ /* 0x000e220000000800 */
[----:B------:R-:W1:Y:S01]  /*93c0*/  S2R R9, SR_CgaCtaId ;  /* 0x0000000000097919 */ /* 0x000e620000008800 */
[----:B------:R-:W-:Y:S01]  /*93d0*/  ULDC UR21, c[0x0][0x658] ;  /* 0x0001960000157ab9 */ /* 0x000fe20000000800 */
[----:B------:R-:W-:Y:S01]  /*93e0*/  UMOV UR5, 0xffffffff ;  /* 0xffffffff00057882 */ /* 0x000fe20000000000 */
[----:B------:R-:W-:Y:S01]  /*93f0*/  ULDC UR4, c[0x0][0xc] ;  /* 0x0000030000047ab9 */ /* 0x000fe20000000800 */
[----:B------:R-:W-:Y:S01]  /*9400*/  USHF.L.U32 UR29, UR5, UR21, URZ ;  /* 0x00000015051d7299 */ /* 0x000fe2000800063f */
[----:B------:R-:W-:Y:S01]  /*9410*/  BSSY B0, `(.L_x_118) ;  /* 0x00000eb000007945 */ /* 0x000fe20003800000 */
[----:B------:R-:W-:Y:S01]  /*9420*/  UMOV UR6, 0x1 ;  /* 0x0000000100067882 */ /* 0x000fe20000000000 */
[----:B------:R-:W-:Y:S01]  /*9430*/  ULDC UR5, c[0x0][0x10] ;  /* 0x0000040000057ab9 */ /* 0x000fe20000000800 */
[----:B------:R-:W-:Y:S01]  /*9440*/  USHF.L.U32 UR21, UR6, UR21, URZ ;  /* 0x0000001506157299 */ /* 0x000fe2000800063f */
[----:B------:R-:W-:Y:S01]  /*9450*/  IMAD.MOV.U32 R10, RZ, RZ, 0x1 ;  /* 0x00000001ff0a7424 */ /* 0x000fe200078e00ff */
[----:B------:R-:W-:Y:S01]  /*9460*/  UIMAD.WIDE.U32 UR4, UR4, UR5, URZ ;  /* 0x00000005040472a5 */ /* 0x000fe2000f8e003f */
[----:B------:R-:W-:Y:S01]  /*9470*/  LOP3.LUT R12, R19, 0x2, RZ, 0xfc, !PT ;  /* 0x00000002130c7812 */ /* 0x000fe200078efcff */
[----:B------:R-:W-:Y:S01]  /*9480*/  ULDC UR6, c[0x0][0x14] ;  /* 0x0000050000067ab9 */ /* 0x000fe20000000800 */
[----:B------:R-:W-:Y:S01]  /*9490*/  ULDC UR13, c[0x0][0x600] ;  /* 0x00018000000d7ab9 */ /* 0x000fe20000000800 */
[----:B------:R-:W-:-:S02]  /*94a0*/  UIMAD.WIDE.U32 UR22, UR4, UR6, URZ ;  /* 0x00000006041672a5 */ /* 0x000fc4000f8e003f */
[----:B------:R-:W-:Y:S02]  /*94b0*/  UIMAD UR37, UR5, UR6, URZ ;  /* 0x00000006052572a4 */ /* 0x000fe4000f8e023f */
[----:B------:R-:W-:Y:S02]  /*94c0*/  UIADD3 UR13, UR13, -0x1, URZ ;  /* 0xffffffff0d0d7890 */ /* 0x000fe4000fffe03f */
[----:B------:R-:W-:Y:S02]  /*94d0*/  ULOP3.LUT UR29, URZ, UR29, URZ, 0x33, !UPT ;  /* 0x0000001d3f1d7292 */ /* 0x000fe4000f8e333f */
[----:B------:R-:W-:Y:S01]  /*94e0*/  UIADD3 UR37, UR23, UR37, URZ ;  /* 0x0000002517257290 */ /* 0x000fe2000fffe03f */
[----:B0-----:R-:W-:Y:S01]  /*94f0*/  VIADD R0, R0, 0xff ;  /* 0x000000ff00007836 */ /* 0x001fe20000000000 */
[----:B------:R-:W-:-:S04]  /*9500*/  ULDC.64 UR30, c[0x0][0x198] ;  /* 0x00006600001e7ab9 */ /* 0x000fc80000000a00 */
[----:B------:R-:W-:-:S04]  /*9510*/  SHF.R.S32.HI R3, RZ, 0x1f, R0 ;  /* 0x0000001fff037819 */ /* 0x000fc80000011400 */
[----:B------:R-:W-:Y:S01]  /*9520*/  LEA.HI R3, R3, R0, RZ, 0x8 ;  /* 0x0000000003037211 */ /* 0x000fe200078f40ff */
[----:B------:R-:W-:Y:S01]  /*9530*/  IMAD.MOV.U32 R0, RZ, RZ, 0x1 ;  /* 0x00000001ff007424 */ /* 0x000fe200078e00ff */
[----:B-1----:R-:W-:Y:S02]  /*9540*/  LOP3.LUT R9, R9, 0x1, RZ, 0xc0, !PT ;  /* 0x0000000109097812 */ /* 0x002fe400078ec0ff */
[----:B------:R-:W-:Y:S01]  /*9550*/  SHF.R.S32.HI R8, RZ, 0x8, R3 ;  /* 0x00000008ff087819 */ /* 0x000fe20000011403 */
[----:B------:R-:W-:-:S04]  /*9560*/  IMAD.MOV.U32 R3, RZ, RZ, RZ ;  /* 0x000000ffff037224 */ /* 0x000fc800078e00ff */
[----:B------:R-:W-:-:S07]  /*9570*/  VIADD R11, R8, 0x1 ;  /* 0x00000001080b7836 */ /* 0x000fce0000000000 */
.L_x_129:
[----:B------:R-:W-:-:S03]  /*9580*/  UMOV UR4, 0xffffffff ;  /* 0xffffffff00047882 */ /* 0x000fc60000000000 */
[----:B------:R-:W-:Y:S05]  /*9590*/  BRA.DIV UR4, `(.L_x_119) ;  /* 0x0000000e04ec7947 */ /* 0x000fea000b800000 */
[----:B------:R-:W-:-:S13]  /*95a0*/  ELECT P6, URZ, PT ;  /* 0x00000000003f782f */ /* 0x000fda00038c0000 */
.L_x_138:
[----:B------:R-:W0:Y:S01]  /*95b0*/  LDC R4, c[0x0][0x28c] ;  /* 0x0000a300ff047b82 */ /* 0x000e220000000800 */
[----:B------:R-:W-:Y:S01]  /*95c0*/  BSSY B1, `(.L_x_120) ;  /* 0x000005c000017945 */ /* 0x000fe20003800000 */
[----:B0-----:R-:W-:-:S13]  /*95d0*/  ISETP.LT.OR P6, PT, R4, 0x1, !P6 ;  /* 0x000000010400780c */ /* 0x001fda00077c1670 */
[----:B------:R-:W-:Y:S05]  /*95e0*/  @P6 BRA `(.L_x_121) ;  /* 0x0000000400646947 */ /* 0x000fea0003800000 */
[----:B------:R-:W-:Y:S02]  /*95f0*/  IMAD R20, R20, 0x2, R9 ;  /* 0x0000000214147824 */ /* 0x000fe400078e0209 */
[----:B------:R-:W-:Y:S02]  /*9600*/  IMAD.SHL.U32 R15, R13, 0x80, RZ ;  /* 0x000000800d0f7824 */ /* 0x000fe400078e00ff */
[----:B------:R-:W-:Y:S02]  /*9610*/  IMAD.MOV.U32 R22, RZ, RZ, RZ ;  /* 0x000000ffff167224 */ /* 0x000fe400078e00ff */
[----:B------:R-:W-:Y:S02]  /*9620*/  IMAD.MOV.U32 R4, RZ, RZ, R11 ;  /* 0x000000ffff047224 */ /* 0x000fe400078e000b */
[----:B------:R-:W-:Y:S02]  /*9630*/  IMAD.MOV.U32 R5, RZ, RZ, R0 ;  /* 0x000000ffff057224 */ /* 0x000fe400078e0000 */
[----:B------:R-:W-:-:S02]  /*9640*/  IMAD.MOV.U32 R14, RZ, RZ, R3 ;  /* 0x000000ffff0e7224 */ /* 0x000fc400078e0003 */
[----:B------:R-:W-:-:S07]  /*9650*/  IMAD R21, R20, 0x28, RZ ;  /* 0x0000002814157824 */ /* 0x000fce00078e02ff */
.L_x_124:
[----:B------:R-:W0:Y:S01]  /*9660*/  S2R R20, SR_CgaCtaId ;  /* 0x0000000000147919 */ /* 0x000e220000008800 */
[----:B------:R-:W-:Y:S02]  /*9670*/  MOV R7, 0x400 ;  /* 0x0000040000077802 */ /* 0x000fe40000000f00 */
[----:B------:R-:W-:-:S13]  /*9680*/  LOP3.LUT P1, RZ, R18, 0x7f, RZ, 0xc0, !PT ;  /* 0x0000007f12ff7812 */ /* 0x000fda000782c0ff */
[----:B------:R-:W1:Y:S01]  /*9690*/  @!P1 LDC R13, c[0x0][0x500] ;  /* 0x00014000ff0d9b82 */ /* 0x000e620000000800 */
[----:B0-----:R-:W-:Y:S02]  /*96a0*/  LEA R23, R20, R7, 0x18 ;  /* 0x0000000714177211 */ /* 0x001fe400078ec0ff */
[----:B------:R-:W-:-:S03]  /*96b0*/  SHF.L.U32 R7, R5, 0x1f, RZ ;  /* 0x0000001f05077819 */ /* 0x000fc600000006ff */
[----:B------:R-:W-:-:S04]  /*96c0*/  IMAD R20, R14, 0x8, R23 ;  /* 0x000000080e147824 */ /* 0x000fc800078e0217 */
[----:B------:R-:W0:Y:S02]  /*96d0*/  SYNCS.PHASECHK.TRANS64.TRYWAIT P0, [R20+URZ+0x10], R7 ;  /* 0x00001007140075a7 */ /* 0x000e24000800017f */
[----:B01----:R-:W-:Y:S05]  /*96e0*/  @!P0 BRA `(.L_x_122) ;  /* 0x0000000c00b88947 */ /* 0x003fea0003800000 */
.L_x_139:
[----:B0-----:R-:W-:Y:S01]  /*96f0*/  PRMT R7, R12, 0x9910, RZ ;  /* 0x000099100c077816 */ /* 0x001fe200000000ff */
[----:B------:R0:W-:Y:S03]  /*9700*/  @!P1 SYNCS.ARRIVE.TRANS64 RZ, [R20+URZ], R13 ;  /* 0x0000000d14ff99a7 */ /* 0x0001e6000800003f */
[----:B------:R-:W-:-:S13]  /*9710*/  ISETP.NE.AND P0, PT, R7, 0x2, PT ;  /* 0x000000020700780c */ /* 0x000fda0003f05270 */
[----:B0-----:R-:W-:Y:S05]  /*9720*/  @P0 BRA `(.L_x_123) ;  /* 0x0000000000040947 */ /* 0x001fea0003800000 */
[----:B------:R-:W-:Y:S01]  /*9730*/  BPT.TRAP 0x1 ;  /* 0x000000040000795c */ /* 0x000fe20000300000 */
.L_x_123:
[----:B------:R-:W-:Y:S01]  /*9740*/  IMAD R7, R14, 0x8, R9 ;  /* 0x000000080e077824 */ /* 0x000fe200078e0209 */
[----:B------:R-:W-:Y:S01]  /*9750*/  R2UR UR10, R22 ;  /* 0x00000000160a72ca */ /* 0x000fe200000e0000 */
[--C-:B------:R-:W-:Y:S01]  /*9760*/  IMAD R13, R14, 0x10000, R23.reuse ;  /* 0x000100000e0d7824 */ /* 0x100fe200078e0217 */
[----:B------:R-:W-:Y:S01]  /*9770*/  R2UR UR9, R20 ;  /* 0x00000000140972ca */ /* 0x000fe200000e0000 */
[----:B------:R-:W-:Y:S01]  /*9780*/  IMAD R7, R7, 0xa00, RZ ;  /* 0x00000a0007077824 */ /* 0x000fe200078e02ff */
[----:B------:R-:W-:Y:S01]  /*9790*/  R2UR UR11, R15 ;  /* 0x000000000f0b72ca */ /* 0x000fe200000e0000 */
[----:B------:R-:W-:Y:S01]  /*97a0*/  UIADD3 UR14, UP0, UR30, 0xf0, URZ ;  /* 0x000000f01e0e7890 */ /* 0x000fe2000ff1e03f */
[----:B------:R-:W-:Y:S01]  /*97b0*/  R2UR UR40, R13 ;  /* 0x000000000d2872ca */ /* 0x000fe200000e0000 */
[----:B------:R-:W-:Y:S01]  /*97c0*/  IMAD R7, R7, 0x2, R23 ;  /* 0x0000000207077824 */ /* 0x000fe200078e0217 */
[----:B------:R-:W-:Y:S01]  /*97d0*/  R2UR UR12, R6 ;  /* 0x00000000060c72ca */ /* 0x000fe200000e0000 */
[----:B------:R-:W-:Y:S01]  /*97e0*/  UIADD3.X UR15, URZ, UR31, URZ, UP0, !UPT ;  /* 0x0000001f3f0f7290 */ /* 0x000fe200087fe43f */
[----:B------:R-:W-:Y:S01]  /*97f0*/  R2UR UR35, R21 ;  /* 0x00000000152372ca */ /* 0x000fe200000e0000 */
[----:B------:R-:W-:Y:S01]  /*9800*/  VIADD R4, R4, 0xffffffff ;  /* 0xffffffff04047836 */ /* 0x000fe20000000000 */
[----:B------:R-:W-:Y:S01]  /*9810*/  R2UR UR18, R7 ;  /* 0x00000000071272ca */ /* 0x000fe200000e0000 */
[----:B------:R-:W-:Y:S01]  /*9820*/  UIADD3 UR4, UP1, UR30, 0x1f0, URZ ;  /* 0x000001f01e047890 */ /* 0x000fe2000ff3e03f */
[----:B------:R-:W-:Y:S01]  /*9830*/  VIADD R14, R14, 0x1 ;  /* 0x000000010e0e7836 */ /* 0x000fe20000000000 */
[----:B------:R-:W-:Y:S01]  /*9840*/  UIADD3 UR58, UR10, 0x40, URZ ;  /* 0x000000400a3a7890 */ /* 0x000fe2000fffe03f */
[----:B------:R-:W-:Y:S01]  /*9850*/  ISETP.GT.AND P1, PT, R4, 0x1, PT ;  /* 0x000000010400780c */ /* 0x000fe20003f24270 */
[----:B------:R-:W-:Y:S01]  /*9860*/  UIADD3 UR50, UR10, 0x80, URZ ;  /* 0x000000800a327890 */ /* 0x000fe2000fffe03f */
[----:B------:R-:W-:Y:S01]  /*9870*/  VIADD R22, R22, 0x100 ;  /* 0x0000010016167836 */ /* 0x000fe20000000000 */
[----:B------:R-:W-:Y:S01]  /*9880*/  UIADD3 UR8, UR40, 0x100, URZ ;  /* 0x0000010028087890 */ /* 0x000fe2000fffe03f */
[----:B------:R-:W-:Y:S01]  /*9890*/  ISETP.NE.AND P0, PT, R14, 0x2, PT ;  /* 0x000000020e00780c */ /* 0x000fe20003f05270 */
[----:B------:R-:W-:-:S02]  /*98a0*/  UIADD3 UR56, UR40, 0x4100, URZ ;  /* 0x0000410028387890 */ /* 0x000fc4000fffe03f */
[----:B------:R-:W-:Y:S01]  /*98b0*/  UIADD3 UR48, UR40, 0x8100, URZ ;  /* 0x0000810028307890 */ /* 0x000fe2000fffe03f */
[----:B------:R-:W-:Y:S01]  /*98c0*/  SEL R20, RZ, 0x1, P0 ;  /* 0x00000001ff147807 */ /* 0x000fe20000000000 */
[----:B------:R-:W-:Y:S01]  /*98d0*/  UIADD3 UR42, UR10, 0xc0, URZ ;  /* 0x000000c00a2a7890 */ /* 0x000fe2000fffe03f */
[----:B------:R-:W-:Y:S01]  /*98e0*/  SEL R14, R14, RZ, P0 ;  /* 0x000000ff0e0e7207 */ /* 0x000fe20000000000 */
[----:B------:R-:W-:Y:S01]  /*98f0*/  UIADD3 UR40, UR40, 0xc100, URZ ;  /* 0x0000c10028287890 */ /* 0x000fe2000fffe03f */
[----:B------:R-:W-:Y:S01]  /*9900*/  LOP3.LUT R5, R5, R20, RZ, 0x3c, !PT ;  /* 0x0000001405057212 */ /* 0x000fe200078e3cff */
[----:B------:R-:W-:Y:S01]  /*9910*/  UMOV UR6, 0x0 ;  /* 0x0000000000067882 */ /* 0x000fe20000000000 */
[----:B------:R-:W-:Y:S01]  /*9920*/  UMOV UR7, 0x10000000 ;  /* 0x1000000000077882 */ /* 0x000fe20000000000 */
[----:B------:R-:W-:Y:S01]  /*9930*/  UIADD3.X UR5, URZ, UR31, URZ, UP1, !UPT ;  /* 0x0000001f3f057290 */ /* 0x000fe20008ffe43f */
[----:B------:R0:W-:Y:S01]  /*9940*/  UTMALDG.3D [UR8], [UR14], desc[UR6] ;  /* 0x000006080e0075b4 */ /* 0x0001e20008011000 */
[----:B------:R-:W-:-:S02]  /*9950*/  UIADD3 UR32, UR18, 0x20100, URZ ;  /* 0x0002010012207890 */ /* 0x000fc4000fffe03f */
[----:B------:R-:W-:Y:S02]  /*9960*/  UIADD3 UR24, UR18, 0x22900, URZ ;  /* 0x0002290012187890 */ /* 0x000fe4000fffe03f */
[----:B------:R-:W-:Y:S01]  /*9970*/  UIADD3 UR16, UR18, 0x25100, URZ ;  /* 0x0002510012107890 */ /* 0x000fe2000fffe03f */
[----:B------:R-:W-:Y:S01]  /*9980*/  UMOV UR57, UR9 ;  /* 0x0000000900397c82 */ /* 0x000fe20008000000 */
        /* <DEDUP_REMOVED lines=8> */
[----:B------:R1:W-:Y:S01]  /*9a10*/  UTMALDG.3D [UR56], [UR14], desc[UR6] ;  /* 0x000006380e0075b4 */ /* 0x0003e20008011000 */
[----:B------:R-:W-:Y:S01]  /*9a20*/  UMOV UR38, 0x30000 ;  /* 0x0003000000267882 */ /* 0x000fe20000000000 */
[----:B------:R-:W-:Y:S01]  /*9a30*/  UMOV UR33, UR9 ;  /* 0x0000000900217c82 */ /* 0x000fe20008000000 */
[----:B------:R-:W-:Y:S01]  /*9a40*/  UMOV UR34, UR10 ;  /* 0x0000000a00227c82 */ /* 0x000fe20008000000 */
[----:B------:R-:W-:Y:S01]  /*9a50*/  UMOV UR36, UR12 ;  /* 0x0000000c00247c82 */ /* 0x000fe20008000000 */
[----:B------:R-:W-:Y:S01]  /*9a60*/  UMOV UR25, UR9 ;  /* 0x0000000900197c82 */ /* 0x000fe20008000000 */
[----:B------:R-:W-:Y:S01]  /*9a70*/  UMOV UR27, UR35 ;  /* 0x00000023001b7c82 */ /* 0x000fe20008000000 */
[----:B------:R-:W-:Y:S01]  /*9a80*/  UMOV UR28, UR12 ;  /* 0x0000000c001c7c82 */ /* 0x000fe20008000000 */
[----:B0-----:R-:W-:Y:S01]  /*9a90*/  UIADD3 UR8, UR18, 0x27900, URZ ;  /* 0x0002790012087890 */ /* 0x001fe2000fffe03f */
[----:B------:R1:W-:Y:S01]  /*9aa0*/  UTMALDG.3D [UR48], [UR14], desc[UR6] ;  /* 0x000006300e0075b4 */ /* 0x0003e20008011000 */
        /* <DEDUP_REMOVED lines=8> */
[----:B------:R1:W-:Y:S01]  /*9b30*/  UTMALDG.3D.MULTICAST [UR32], [UR4], UR38, desc[UR6] ;  /* 0x00000620040073b4 */ /* 0x0003e20008011826 */
[----:B------:R1:W-:Y:S01]  /*9b40*/  UTMALDG.3D.MULTICAST [UR24], [UR4], UR38, desc[UR6] ;  /* 0x00000618040073b4 */ /* 0x0003e20008011826 */
[----:B------:R1:W-:Y:S01]  /*9b50*/  UTMALDG.3D.MULTICAST [UR16], [UR4], UR38, desc[UR6] ;  /* 0x00000610040073b4 */ /* 0x0003e20008011826 */
[----:B------:R1:W-:Y:S02]  /*9b60*/  UTMALDG.3D.MULTICAST [UR8], [UR4], UR38, desc[UR6] ;  /* 0x00000608040073b4 */ /* 0x0003e40008011826 */
[----:B-1----:R-:W-:Y:S05]  /*9b70*/  @P1 BRA `(.L_x_124) ;  /* 0xfffffff800b81947 */ /* 0x002fea000383ffff */
.L_x_121:
[----:B------:R-:W-:Y:S05]  /*9b80*/  BSYNC B1 ;  /* 0x0000000000017941 */ /* 0x000fea0003800000 */
.L_x_120:
[----:B------:R-:W-:Y:S01]  /*9b90*/  LOP3.LUT P1, RZ, R10, 0xff, RZ, 0xc0, !PT ;  /* 0x000000ff0aff7812 */ /* 0x000fe2000782c0ff */
[----:B------:R-:W-:Y:S01]  /*9ba0*/  IMAD.IADD R3, R8, 0x1, R3 ;  /* 0x0000000108037824 */ /* 0x000fe200078e0203 */
[----:B------:R-:W-:Y:S01]  /*9bb0*/  IADD3 R16, P2, R16, UR22, RZ ;  /* 0x0000001610107c10 */ /* 0x000fe2000ff5e0ff */
[----:B------:R-:W-:Y:S01]  /*9bc0*/  ULDC.64 UR4, c[0x0][0x650] ;  /* 0x0001940000047ab9 */ /* 0x000fe20000000a00 */
[----:B------:R-:W-:Y:S01]  /*9bd0*/  BSSY B1, `(.L_x_125) ;  /* 0x000006c000017945 */ /* 0x000fe20003800000 */
[----:B------:R-:W-:Y:S01]  /*9be0*/  IMAD.MOV.U32 R13, RZ, RZ, -0x1 ;  /* 0xffffffffff0d7424 */ /* 0x000fe200078e00ff */
[----:B------:R-:W-:Y:S01]  /*9bf0*/  ISETP.GT.U32.AND P0, PT, R3, 0x1, PT ;  /* 0x000000010300780c */ /* 0x000fe20003f04070 */
[----:B------:R-:W-:Y:S01]  /*9c00*/  IMAD.MOV.U32 R20, RZ, RZ, -0x1 ;  /* 0xffffffffff147424 */ /* 0x000fe200078e00ff */
[----:B------:R-:W-:Y:S02]  /*9c10*/  SHF.R.U32.HI R4, RZ, 0x1, R3 ;  /* 0x00000001ff047819 */ /* 0x000fe40000011603 */
[----:B------:R-:W-:-:S02]  /*9c20*/  ISETP.LT.U32.AND P0, PT, R8, 0x2, P0 ;  /* 0x000000020800780c */ /* 0x000fc40000701070 */
[----:B------:R-:W-:Y:S01]  /*9c30*/  IADD3.X R17, R17, UR37, RZ, P2, !PT ;  /* 0x0000002511117c10 */ /* 0x000fe200097fe4ff */
[----:B------:R-:W0:Y:S01]  /*9c40*/  @P1 S2R R6, SR_CgaCtaId ;  /* 0x0000000000061919 */ /* 0x000e220000008800 */
[----:B------:R-:W-:Y:S02]  /*9c50*/  @P1 MOV R5, 0x400 ;  /* 0x0000040000051802 */ /* 0x000fe40000000f00 */
[----:B------:R-:W-:Y:S02]  /*9c60*/  ISETP.GE.U32.AND P2, PT, R16, UR4, PT ;  /* 0x0000000410007c0c */ /* 0x000fe4000bf46070 */
[----:B------:R-:W-:Y:S02]  /*9c70*/  LOP3.LUT R4, R4, 0x1, RZ, 0xc0, !PT ;  /* 0x0000000104047812 */ /* 0x000fe400078ec0ff */
[----:B------:R-:W-:Y:S02]  /*9c80*/  LOP3.LUT R3, R3, 0x1, RZ, 0xc0, !PT ;  /* 0x0000000103037812 */ /* 0x000fe400078ec0ff */
[----:B------:R-:W-:-:S02]  /*9c90*/  PRMT R10, RZ, 0x7610, R10 ;  /* 0x00007610ff0a7816 */ /* 0x000fc4000000000a */
[----:B0-----:R-:W-:Y:S01]  /*9ca0*/  @P1 LEA R5, R6, R5, 0x18 ;  /* 0x0000000506051211 */ /* 0x001fe200078ec0ff */
[----:B------:R-:W-:-:S03]  /*9cb0*/  IMAD.MOV.U32 R6, RZ, RZ, -0x1 ;  /* 0xffffffffff067424 */ /* 0x000fc600078e00ff */
[----:B------:R0:W-:Y:S01]  /*9cc0*/  @P1 SYNCS.ARRIVE.TRANS64.A1T0 RZ, [R5+URZ+0x38], RZ ;  /* 0x000038ff05ff19a7 */ /* 0x0001e2000810003f */
[----:B------:R-:W-:-:S04]  /*9cd0*/  ISETP.NE.U32.AND P1, PT, R4, 0x1, PT ;  /* 0x000000010400780c */ /* 0x000fc80003f25070 */
[----:B------:R-:W-:Y:S02]  /*9ce0*/  ISETP.GT.U32.AND P1, PT, R8, 0x1, !P1 ;  /* 0x000000010800780c */ /* 0x000fe40004f24070 */
[----:B0-----:R-:W-:Y:S02]  /*9cf0*/  SEL R5, RZ, 0x1, !P0 ;  /* 0x00000001ff057807 */ /* 0x001fe40004000000 */
[----:B------:R-:W-:Y:S02]  /*9d00*/  ISETP.GE.U32.AND.EX P0, PT, R17, UR5, PT, P2 ;  /* 0x0000000511007c0c */ /* 0x000fe4000bf06120 */
[----:B------:R-:W-:-:S04]  /*9d10*/  SEL R4, RZ, 0x1, !P1 ;  /* 0x00000001ff047807 */ /* 0x000fc80004800000 */
[----:B------:R-:W-:Y:S02]  /*9d20*/  LOP3.LUT R0, R4, R0, R5, 0x96, !PT ;  /* 0x0000000004007212 */ /* 0x000fe400078e9605 */
[----:B------:R-:W-:-:S05]  /*9d30*/  PRMT R4, RZ, 0x7610, R4 ;  /* 0x00007610ff047816 */ /* 0x000fca0000000004 */
[----:B------:R-:W-:Y:S05]  /*9d40*/  @P0 BRA `(.L_x_126) ;  /* 0x0000000400500947 */ /* 0x000fea0003800000 */
[----:B------:R-:W0:Y:S01]  /*9d50*/  S2R R15, SR_CTAID.X ;  /* 0x00000000000f7919 */ /* 0x000e220000002500 */
[----:B------:R-:W-:Y:S01]  /*9d60*/  ULDC.64 UR4, c[0x0][0x628] ;  /* 0x00018a0000047ab9 */ /* 0x000fe20000000a00 */
[----:B------:R-:W1:Y:S01]  /*9d70*/  LDC R20, c[0x0][0x144] ;  /* 0x00005100ff147b82 */ /* 0x000e620000000800 */
[----:B------:R-:W-:Y:S01]  /*9d80*/  ISETP.NE.U32.AND P0, PT, RZ, UR4, PT ;  /* 0x00000004ff007c0c */ /* 0x000fe2000bf05070 */
[----:B------:R-:W2:Y:S01]  /*9d90*/  S2R R13, SR_CTAID.Y ;  /* 0x00000000000d7919 */ /* 0x000ea20000002600 */
[----:B------:R-:W-:Y:S01]  /*9da0*/  ULDC UR7, c[0x0][0x630] ;  /* 0x00018c0000077ab9 */ /* 0x000fe20000000800 */
[----:B------:R-:W-:Y:S01]  /*9db0*/  ULDC UR8, c[0x0][0x150] ;  /* 0x0000540000087ab9 */ /* 0x000fe20000000800 */
[----:B------:R-:W-:Y:S01]  /*9dc0*/  ISETP.NE.AND.EX P0, PT, RZ, UR5, PT, P0 ;  /* 0x00000005ff007c0c */ /* 0x000fe2000bf05300 */
[----:B------:R-:W-:Y:S02]  /*9dd0*/  IMAD.MOV.U32 R4, RZ, RZ, R16 ;  /* 0x000000ffff047224 */ /* 0x000fe400078e0010 */
[----:B------:R-:W-:Y:S01]  /*9de0*/  IMAD.MOV.U32 R5, RZ, RZ, R17 ;  /* 0x000000ffff057224 */ /* 0x000fe200078e0011 */
[----:B0-----:R-:W-:-:S09]  /*9df0*/  I2FP.F32.U32 R22, R15 ;  /* 0x0000000f00167245 */ /* 0x001fd20000201000 */
[----:B------:R-:W-:Y:S05]  /*9e00*/  @!P0 BRA `(.L_x_127) ;  /* 0x0000000000288947 */ /* 0x000fea0003800000 */
[----:B------:R-:W-:Y:S02]  /*9e10*/  ULDC UR6, c[0x0][0x634] ;  /* 0x00018d0000067ab9 */ /* 0x000fe40000000800 */
[----:B------:R-:W-:-:S05]  /*9e20*/  IADD3 R5, P0, R16, UR6, RZ ;  /* 0x0000000610057c10 */ /* 0x000fca000ff1e0ff */
[----:B------:R-:W-:-:S04]  /*9e30*/  IMAD.X R21, RZ, RZ, R17, P0 ;  /* 0x000000ffff157224 */ /* 0x000fc800000e0611 */
[----:B------:R-:W-:-:S04]  /*9e40*/  IMAD.WIDE.U32 R6, R21, UR4, RZ ;  /* 0x0000000415067c25 */ /* 0x000fc8000f8e00ff */
[----:B------:R-:W-:-:S04]  /*9e50*/  IMAD.WIDE.U32 R6, P0, R5, UR5, R6 ;  /* 0x0000000505067c25 */ /* 0x000fc8000f800006 */
[----:B------:R-:W-:-:S04]  /*9e60*/  IMAD.WIDE.U32 R4, R5, UR4, RZ ;  /* 0x0000000405047c25 */ /* 0x000fc8000f8e00ff */
[----:B------:R-:W-:Y:S01]  /*9e70*/  IMAD.MOV.U32 R4, RZ, RZ, R7 ;  /* 0x000000ffff047224 */ /* 0x000fe200078e0007 */
[----:B------:R-:W-:Y:S01]  /*9e80*/  IADD3 RZ, P1, R5, R6, RZ ;  /* 0x0000000605ff7210 */ /* 0x000fe20007f3e0ff */
[----:B------:R-:W-:-:S04]  /*9e90*/  IMAD.X R5, RZ, RZ, RZ, P0 ;  /* 0x000000ffff057224 */ /* 0x000fc800000e06ff */
[----:B------:R-:W-:-:S08]  /*9ea0*/  IMAD.WIDE.U32.X R4, R21, UR5, R4, P1 ;  /* 0x0000000515047c25 */ /* 0x000fd000088e0404 */
.L_x_127:
[----:B------:R-:W-:Y:S01]  /*9eb0*/  FMUL R22, R22, UR8 ;  /* 0x0000000816167c20 */ /* 0x000fe20008400000 */
[--C-:B------:R-:W-:Y:S01]  /*9ec0*/  SHF.R.U64 R14, R4, UR7, R5.reuse ;  /* 0x00000007040e7c19 */ /* 0x100fe20008001205 */
[----:B------:R-:W-:Y:S01]  /*9ed0*/  ULDC.64 UR4, c[0x0][0x620] ;  /* 0x0001880000047ab9 */ /* 0x000fe20000000a00 */
[----:B------:R-:W-:Y:S01]  /*9ee0*/  SHF.R.U32.HI R4, RZ, UR7, R5 ;  /* 0x00000007ff047c19 */ /* 0x000fe20008011605 */
[----:B------:R-:W-:Y:S01]  /*9ef0*/  ULDC.64 UR6, c[0x0][0x640] ;  /* 0x0001900000067ab9 */ /* 0x000fe20000000a00 */
[----:B------:R-:W-:Y:S01]  /*9f00*/  IADD3 R5, P0, RZ, -R14, RZ ;  /* 0x8000000eff057210 */ /* 0x000fe20007f1e0ff */
[----:B------:R-:W0:Y:S04]  /*9f10*/  F2I.U32.TRUNC.NTZ R22, R22 ;  /* 0x0000001600167305 */ /* 0x000e28000020f000 */
[----:B------:R-:W-:Y:S01]  /*9f20*/  IMAD.X R4, RZ, RZ, ~R4, P0 ;  /* 0x000000ffff047224 */ /* 0x000fe200000e0e04 */
[----:B------:R-:W-:-:S03]  /*9f30*/  ISETP.NE.U32.AND P0, PT, RZ, UR6, PT ;  /* 0x00000006ff007c0c */ /* 0x000fc6000bf05070 */
[----:B------:R-:W-:Y:S01]  /*9f40*/  IMAD R4, R4, UR4, RZ ;  /* 0x0000000404047c24 */ /* 0x000fe2000f8e02ff */
[----:B------:R-:W-:-:S03]  /*9f50*/  ISETP.NE.AND.EX P0, PT, RZ, UR7, PT, P0 ;  /* 0x00000007ff007c0c */ /* 0x000fc6000bf05300 */
[C---:B------:R-:W-:Y:S01]  /*9f60*/  IMAD R7, R5.reuse, UR5, R4 ;  /* 0x0000000505077c24 */ /* 0x040fe2000f8e0204 */
[----:B------:R-:W-:Y:S01]  /*9f70*/  ULDC UR5, c[0x0][0x154] ;  /* 0x0000550000057ab9 */ /* 0x000fe20000000800 */
[----:B------:R-:W-:Y:S01]  /*9f80*/  IMAD.WIDE.U32 R4, R5, UR4, R16 ;  /* 0x0000000405047c25 */ /* 0x000fe2000f8e0010 */
[----:B------:R-:W-:-:S03]  /*9f90*/  ULDC UR4, c[0x0][0x618] ;  /* 0x0001860000047ab9 */ /* 0x000fc60000000800 */
[----:B0-----:R-:W-:Y:S02]  /*9fa0*/  IMAD.MOV R6, RZ, RZ, -R22 ;  /* 0x000000ffff067224 */ /* 0x001fe400078e0a16 */
[----:B------:R-:W-:Y:S02]  /*9fb0*/  IMAD.IADD R5, R5, 0x1, R7 ;  /* 0x0000000105057824 */ /* 0x000fe400078e0207 */
[----:B-1----:R-:W-:Y:S01]  /*9fc0*/  IMAD R15, R20, R6, R15 ;  /* 0x00000006140f7224 */ /* 0x002fe200078e020f */
[----:B--2---:R-:W-:Y:S01]  /*9fd0*/  I2FP.F32.U32 R6, R13 ;  /* 0x0000000d00067245 */ /* 0x004fe20000201000 */
[----:B------:R-:W0:Y:S01]  /*9fe0*/  LDC R20, c[0x0][0x148] ;  /* 0x00005200ff147b82 */ /* 0x000e220000000800 */
[--C-:B------:R-:W-:Y:S02]  /*9ff0*/  SHF.R.U64 R21, R4, UR4, R5.reuse ;  /* 0x0000000404157c19 */ /* 0x100fe40008001205 */
[----:B------:R-:W-:Y:S01]  /*a000*/  SHF.R.U32.HI R4, RZ, UR4, R5 ;  /* 0x00000004ff047c19 */ /* 0x000fe20008011605 */
[----:B------:R-:W-:Y:S01]  /*a010*/  FMUL R6, R6, UR5 ;  /* 0x0000000506067c20 */ /* 0x000fe20008400000 */
[----:B------:R-:W-:-:S02]  /*a020*/  ULDC UR4, c[0x0][0x608] ;  /* 0x0001820000047ab9 */ /* 0x000fc40000000800 */
[--C-:B------:R-:W-:Y:S01]  /*a030*/  SHF.R.U64 R23, R21, UR4, R4.reuse ;  /* 0x0000000415177c19 */ /* 0x100fe20008001204 */
[----:B------:R1:W2:Y:S01]  /*a040*/  F2I.U32.TRUNC.NTZ R24, R6 ;  /* 0x0000000600187305 */ /* 0x0002a2000020f000 */
[----:B------:R-:W-:Y:S01]  /*a050*/  SHF.R.U32.HI R4, RZ, UR4, R4 ;  /* 0x00000004ff047c19 */ /* 0x000fe20008011604 */
[----:B------:R-:W-:-:S03]  /*a060*/  ULDC UR4, c[0x0][0x658] ;  /* 0x0001960000047ab9 */ /* 0x000fc60000000800 */
[--C-:B------:R-:W-:Y:S02]  /*a070*/  SHF.R.U64 R22, R23, UR4, R4.reuse ;  /* 0x0000000417167c19 */ /* 0x100fe40008001204 */
[----:B------:R-:W-:-:S03]  /*a080*/  SHF.R.U32.HI R25, RZ, UR4, R4 ;  /* 0x00000004ff197c19 */ /* 0x000fc60008011604 */
[----:B------:R-:W-:Y:S02]  /*a090*/  IMAD.MOV.U32 R4, RZ, RZ, R22 ;  /* 0x000000ffff047224 */ /* 0x000fe400078e0016 */
[----:B------:R-:W-:Y:S01]  /*a0a0*/  IMAD.MOV.U32 R5, RZ, RZ, R25 ;  /* 0x000000ffff057224 */ /* 0x000fe200078e0019 */
[----:B-1----:R-:W-:Y:S06]  /*a0b0*/  @!P0 BRA `(.L_x_128) ;  /* 0x0000000000288947 */ /* 0x002fec0003800000 */
        /* <DEDUP_REMOVED lines=10> */
.L_x_128:
[----:B------:R-:W-:Y:S01]  /*a160*/  ISETP.NE.AND P0, PT, R2, 0x1, PT ;  /* 0x000000010200780c */ /* 0x000fe20003f05270 */
[----:B------:R-:W-:Y:S01]  /*a170*/  ULDC UR4, c[0x0][0x648] ;  /* 0x0001920000047ab9 */ /* 0x000fe20000000800 */
[----:B------:R-:W-:Y:S01]  /*a180*/  LOP3.LUT R23, R23, UR29, RZ, 0xc0, !PT ;  /* 0x0000001d17177c12 */ /* 0x000fe2000f8ec0ff */
[----:B--2---:R-:W-:Y:S01]  /*a190*/  IMAD.MOV R24, RZ, RZ, -R24 ;  /* 0x000000ffff187224 */ /* 0x004fe200078e0a18 */
[----:B------:R-:W-:Y:S01]  /*a1a0*/  SHF.R.U64 R4, R4, UR4, R5 ;  /* 0x0000000404047c19 */ /* 0x000fe20008001205 */
[----:B------:R-:W-:Y:S01]  /*a1b0*/  ULDC UR4, c[0x0][0x638] ;  /* 0x00018e0000047ab9 */ /* 0x000fe20000000800 */
[----:B------:R-:W-:Y:S01]  /*a1c0*/  LOP3.LUT R21, R21, UR13, RZ, 0xc0, !PT ;  /* 0x0000000d15157c12 */ /* 0x000fe2000f8ec0ff */
[----:B------:R-:W-:Y:S01]  /*a1d0*/  ULDC UR5, c[0x0][0x610] ;  /* 0x0001840000057ab9 */ /* 0x000fe20000000800 */
[----:B------:R-:W-:Y:S02]  /*a1e0*/  IMAD.MOV.U32 R6, RZ, RZ, R14 ;  /* 0x000000ffff067224 */ /* 0x000fe400078e000e */
[----:B------:R-:W-:-:S02]  /*a1f0*/  IMAD.MOV R5, RZ, RZ, -R4 ;  /* 0x000000ffff057224 */ /* 0x000fc400078e0a04 */
[----:B------:R-:W-:Y:S02]  /*a200*/  IMAD R4, R4, UR21, R23 ;  /* 0x0000001504047c24 */ /* 0x000fe4000f8e0217 */
[----:B0-----:R-:W-:Y:S02]  /*a210*/  @P0 IMAD R15, R20, R24, R13 ;  /* 0x00000018140f0224 */ /* 0x001fe400078e020d */
[----:B------:R-:W-:Y:S01]  /*a220*/  IMAD R22, R5, UR4, R22 ;  /* 0x0000000405167c24 */ /* 0x000fe2000f8e0216 */
[----:B------:R-:W-:Y:S01]  /*a230*/  ULDC UR4, c[0x0][0x600] ;  /* 0x0001800000047ab9 */ /* 0x000fe20000000800 */
[----:B------:R-:W-:Y:S02]  /*a240*/  IMAD R15, R4, UR5, R15 ;  /* 0x00000005040f7c24 */ /* 0x000fe4000f8e020f */
[----:B------:R-:W-:Y:S02]  /*a250*/  IMAD R22, R22, UR4, R21 ;  /* 0x0000000416167c24 */ /* 0x000fe4000f8e0215 */
[----:B------:R-:W-:-:S03]  /*a260*/  IMAD.MOV.U32 R4, RZ, RZ, 0x1 ;  /* 0x00000001ff047424 */ /* 0x000fc600078e00ff */
[----:B------:R-:W-:Y:S02]  /*a270*/  SEL R20, R22, R15, !P0 ;  /* 0x0000000f16147207 */ /* 0x000fe40004000000 */
[----:B------:R-:W-:-:S07]  /*a280*/  SEL R13, R15, R22, !P0 ;  /* 0x000000160f0d7207 */ /* 0x000fce0004000000 */
.L_x_126:
[----:B------:R-:W-:Y:S05]  /*a290*/  BSYNC B1 ;  /* 0x0000000000017941 */ /* 0x000fea0003800000 */
.L_x_125:
[----:B------:R-:W-:-:S13]  /*a2a0*/  LOP3.LUT P0, RZ, R4, 0xff, RZ, 0xc0, !PT ;  /* 0x000000ff04ff7812 */ /* 0x000fda000780c0ff */
[----:B------:R-:W-:Y:S05]  /*a2b0*/  @P0 BRA `(.L_x_129) ;  /* 0xfffffff000b00947 */ /* 0x000fea000383ffff */
[----:B------:R-:W-:Y:S05]  /*a2c0*/  BSYNC B0 ;  /* 0x0000000000007941 */ /* 0x000fea0003800000 */
.L_x_118:
[----:B------:R-:W-:-:S03]  /*a2d0*/  UMOV UR4, 0xffffffff ;  /* 0xffffffff00047882 */ /* 0x000fc60000000000 */
[----:B------:R-:W-:Y:S05]  /*a2e0*/  BRA.DIV UR4, `(.L_x_130) ;  /* 0x0000000204cc7947 */ /* 0x000fea000b800000 */
[----:B------:R-:W-:-:S13]  /*a2f0*/  ELECT P6, URZ, PT ;  /* 0x00000000003f782f */ /* 0x000fda00038c0000 */
.L_x_142:
[----:B------:R-:W-:Y:S04]  /*a300*/  BSSY B0, `(.L_x_131) ;  /* 0x0000019000007945 */ /* 0x000fe80003800000 */
[----:B------:R-:W-:Y:S05]  /*a310*/  @!P6 BRA `(.L_x_132) ;  /* 0x00000000005ce947 */ /* 0x000fea0003800000 */
[----:B------:R-:W-:-:S04]  /*a320*/  LOP3.LUT R19, R19, 0x2, RZ, 0xfc, !PT ;  /* 0x0000000213137812 */ /* 0x000fc800078efcff */
[----:B------:R-:W-:-:S13]  /*a330*/  ISETP.NE.AND P0, PT, R19, 0x3, PT ;  /* 0x000000031300780c */ /* 0x000fda0003f05270 */
[----:B------:R-:W-:Y:S05]  /*a340*/  @!P0 BRA `(.L_x_133) ;  /* 0x0000000000048947 */ /* 0x000fea0003800000 */
[----:B------:R-:W-:Y:S01]  /*a350*/  BPT.TRAP 0x1 ;  /* 0x000000040000795c */ /* 0x000fe20000300000 */
.L_x_133:
[----:B------:R-:W0:Y:S01]  /*a360*/  S2R R5, SR_CgaCtaId ;  /* 0x0000000000057919 */ /* 0x000e220000008800 */
[----:B------:R-:W-:Y:S02]  /*a370*/  MOV R2, 0x400 ;  /* 0x0000040000027802 */ /* 0x000fe40000000f00 */
[----:B------:R-:W-:Y:S02]  /*a380*/  SHF.L.U32 R4, R0, 0x1f, RZ ;  /* 0x0000001f00047819 */ /* 0x000fe400000006ff */
[----:B0-----:R-:W-:-:S05]  /*a390*/  LEA R2, R5, R2, 0x18 ;  /* 0x0000000205027211 */ /* 0x001fca00078ec0ff */
[----:B------:R-:W-:-:S04]  /*a3a0*/  VIADD R2, R2, 0x10 ;  /* 0x0000001002027836 */ /* 0x000fc80000000000 */
[C---:B------:R-:W-:Y:S02]  /*a3b0*/  IMAD R7, R3.reuse, 0x8, R2 ;  /* 0x0000000803077824 */ /* 0x040fe400078e0202 */
[----:B------:R-:W-:Y:S02]  /*a3c0*/  VIADD R3, R3, 0x1 ;  /* 0x0000000103037836 */ /* 0x000fe40000000000 */
[----:B------:R-:W0:Y:S03]  /*a3d0*/  SYNCS.PHASECHK.TRANS64.TRYWAIT P0, [R7+URZ], R4 ;  /* 0x00000004070075a7 */ /* 0x000e26000800017f */
[----:B------:R-:W-:-:S04]  /*a3e0*/  ISETP.NE.AND P1, PT, R3, 0x2, PT ;  /* 0x000000020300780c */ /* 0x000fc80003f25270 */
[----:B------:R-:W-:Y:S02]  /*a3f0*/  SEL R5, RZ, 0x1, P1 ;  /* 0x00000001ff057807 */ /* 0x000fe40000800000 */
[----:B------:R-:W-:Y:S02]  /*a400*/  SEL R3, R3, RZ, P1 ;  /* 0x000000ff03037207 */ /* 0x000fe40000800000 */
[----:B------:R-:W-:Y:S01]  /*a410*/  LOP3.LUT R0, R0, R5, RZ, 0x3c, !PT ;  /* 0x0000000500007212 */ /* 0x000fe200078e3cff */
[----:B0-----:R-:W-:Y:S06]  /*a420*/  @!P0 BRA `(.L_x_134) ;  /* 0x00000000009c8947 */ /* 0x001fec0003800000 */
.L_x_143:
[----:B------:R-:W-:Y:S01]  /*a430*/  IMAD R3, R3, 0x8, R2 ;  /* 0x0000000803037824 */ /* 0x000fe200078e0202 */
[----:B------:R-:W-:-:S07]  /*a440*/  SHF.L.U32 R0, R0, 0x1f, RZ ;  /* 0x0000001f00007819 */ /* 0x000fce00000006ff */
.L_x_135:
[----:B-1----:R1:W2:Y:S02]  /*a450*/  SYNCS.PHASECHK.TRANS64.TRYWAIT P0, [R3+URZ], R0 ;  /* 0x00000000030075a7 */ /* 0x0022a4000800017f */
[----:B--2---:R-:W-:Y:S05]  /*a460*/  @!P0 NANOSLEEP.SYNCS 0x989680 ;  /* 0x009896800000895d */ /* 0x004fea0003900000 */
[----:B------:R-:W2:Y:S02]  /*a470*/  @!P0 SYNCS.PHASECHK.TRANS64 P0, [R3+URZ], R0 ;  /* 0x00000000030085a7 */ /* 0x000ea4000800007f */
[----:B--2---:R-:W-:Y:S05]  /*a480*/  @!P0 BRA `(.L_x_135) ;  /* 0xfffffffc00f08947 */ /* 0x004fea000383ffff */
.L_x_132:
[----:B------:R-:W-:Y:S05]  /*a490*/  BSYNC B0 ;  /* 0x0000000000007941 */ /* 0x000fea0003800000 */
.L_x_131:
[----:B------:R-:W-:Y:S05]  /*a4a0*/  EXIT ;  /* 0x000000000000794d */ /* 0x000fea0003800000 */
.L_x_21:
[----:B---3--:R3:W4:Y:S02]  /*a4b0*/  SYNCS.PHASECHK.TRANS64.TRYWAIT P1, [R3+URZ], R0 ;  /* 0x00000000030075a7 */ /* 0x008724000802017f */
[----:B----4-:R-:W-:Y:S05]  /*a4c0*/  @!P1 NANOSLEEP.SYNCS 0x989680 ;  /* 0x009896800000995d */ /* 0x010fea0003900000 */
[----:B------:R-:W4:Y:S02]  /*a4d0*/  @!P1 SYNCS.PHASECHK.TRANS64 P1, [R3+URZ], R0 ;  /* 0x00000000030095a7 */ /* 0x000f24000802007f */
[----:B----4-:R-:W-:Y:S05]  /*a4e0*/  @!P1 BRA `(.L_x_21) ;  /* 0xfffffffc00f09947 */ /* 0x010fea000383ffff */
[----:B------:R-:W-:Y:S05]  /*a4f0*/  BRA `(.L_x_20) ;  /* 0xffffff6c00f47947 */ /* 0x000fea000383ffff */
.L_x_26:
[----:B-1----:R1:W2:Y:S02]  /*a500*/  SYNCS.PHASECHK.TRANS64.TRYWAIT P1, [R5+URZ], R4 ;  /* 0x00000004050075a7 */ /* 0x0022a4000802017f */
[----:B--2---:R-:W-:Y:S05]  /*a510*/  @!P1 NANOSLEEP.SYNCS 0x989680 ;  /* 0x009896800000995d */ /* 0x004fea0003900000 */
[----:B------:R-:W2:Y:S02]  /*a520*/  @!P1 SYNCS.PHASECHK.TRANS64 P1, [R5+URZ], R4 ;  /* 0x00000004050095a7 */ /* 0x000ea4000802007f */
[----:B--2---:R-:W-:Y:S05]  /*a530*/  @!P1 BRA `(.L_x_26) ;  /* 0xfffffffc00f09947 */ /* 0x004fea000383ffff */
[----:B------:R-:W-:Y:S05]  /*a540*/  BRA `(.L_x_25) ;  /* 0xffffff9000847947 */ /* 0x000fea000383ffff */
.L_x_119:
[----:B------:R-:W-:Y:S01]  /*a550*/  BSSY B1, `(.L_x_136) ;  /* 0x0000006000017945 */ /* 0x000fe20003800000 */
[----:B------:R-:W-:-:S07]  /*a560*/  IMAD.MOV.U32 R15, RZ, RZ, -0x1 ;  /* 0xffffffffff0f7424 */ /* 0x000fce00078e00ff */
[----:B------:R-:W-:Y:S05]  /*a570*/  WARPSYNC.COLLECTIVE R15, `(.L_x_137) ;  /* 0x000000000f0c7348 */ /* 0x000fea0003c00000 */
[----:B------:R-:W-:Y:S02]  /*a580*/  ELECT P6, UR62, PT ;  /* 0x00000000003e782f */ /* 0x000fe400038c0000 */
[----:B------:R-:W-:Y:S01]  /*a590*/  MOV R14, UR62 ;  /* 0x0000003e000e7c02 */ /* 0x000fe20008000f00 */
[----:B------:R-:W-:Y:S10]  /*a5a0*/  ENDCOLLECTIVE ;  /* 0x000000000000791b */ /* 0x000ff40003800000 */
.L_x_137:
[----:B------:R-:W-:Y:S05]  /*a5b0*/  BSYNC B1 ;  /* 0x0000000000017941 */ /* 0x000fea0003800000 */
.L_x_136:
[----:B------:R-:W-:Y:S05]  /*a5c0*/  BRA `(.L_x_138) ;  /* 0xffffffec00f87947 */ /* 0x000fea000383ffff */
.L_x_122:
[----:B0-----:R0:W1:Y:S02]  /*a5d0*/  SYNCS.PHASECHK.TRANS64.TRYWAIT P0, [R20+URZ+0x10], R7 ;  /* 0x00001007140075a7 */ /* 0x001064000800017f */
[----:B-1----:R-:W-:Y:S05]  /*a5e0*/  @!P0 NANOSLEEP.SYNCS 0x989680 ;  /* 0x009896800000895d */ /* 0x002fea0003900000 */
[----:B------:R-:W1:Y:S02]  /*a5f0*/  @!P0 SYNCS.PHASECHK.TRANS64 P0, [R20+URZ+0x10], R7 ;  /* 0x00001007140085a7 */ /* 0x000e64000800007f */
[----:B-1----:R-:W-:Y:S05]  /*a600*/  @!P0 BRA `(.L_x_122) ;  /* 0xfffffffc00f08947 */ /* 0x002fea000383ffff */
[----:B------:R-:W-:Y:S05]  /*a610*/  BRA `(.L_x_139) ;  /* 0xfffffff000347947 */ /* 0x000fea000383ffff */
.L_x_130:
[----:B------:R-:W-:Y:S01]  /*a620*/  BSSY B0, `(.L_x_140) ;  /* 0x0000006000007945 */ /* 0x000fe20003800000 */
[----:B------:R-:W-:-:S07]  /*a630*/  IMAD.MOV.U32 R15, RZ, RZ, -0x1 ;  /* 0xffffffffff0f7424 */ /* 0x000fce00078e00ff */
[----:B------:R-:W-:Y:S05]  /*a640*/  WARPSYNC.COLLECTIVE R15, `(.L_x_141) ;  /* 0x000000000f0c7348 */ /* 0x000fea0003c00000 */
[----:B------:R-:W-:Y:S02]  /*a650*/  ELECT P6, UR62, PT ;  /* 0x00000000003e782f */ /* 0x000fe400038c0000 */
[----:B------:R-:W-:Y:S01]  /*a660*/  MOV R14, UR62 ;  /* 0x0000003e000e7c02 */ /* 0x000fe20008000f00 */
[----:B------:R-:W-:Y:S10]  /*a670*/  ENDCOLLECTIVE ;  /* 0x000000000000791b */ /* 0x000ff40003800000 */
.L_x_141:
[----:B------:R-:W-:Y:S05]  /*a680*/  BSYNC B0 ;  /* 0x0000000000007941 */ /* 0x000fea0003800000 */
.L_x_140:
[----:B------:R-:W-:Y:S05]  /*a690*/  BRA `(.L_x_142) ;  /* 0xfffffffc00187947 */ /* 0x000fea000383ffff */
.L_x_134:
[----:B0-----:R0:W1:Y:S02]  /*a6a0*/  SYNCS.PHASECHK.TRANS64.TRYWAIT P0, [R7+URZ], R4 ;  /* 0x00000004070075a7 */ /* 0x001064000800017f */
[----:B-1----:R-:W-:Y:S05]  /*a6b0*/  @!P0 NANOSLEEP.SYNCS 0x989680 ;  /* 0x009896800000895d */ /* 0x002fea0003900000 */
[----:B------:R-:W1:Y:S02]  /*a6c0*/  @!P0 SYNCS.PHASECHK.TRANS64 P0, [R7+URZ], R4 ;  /* 0x00000004070085a7 */ /* 0x000e64000800007f */
[----:B-1----:R-:W-:Y:S05]  /*a6d0*/  @!P0 BRA `(.L_x_134) ;  /* 0xfffffffc00f08947 */ /* 0x002fea000383ffff */
[----:B------:R-:W-:Y:S05]  /*a6e0*/  BRA `(.L_x_143) ;  /* 0xfffffffc00507947 */ /* 0x000fea000383ffff */
.L_x_144:
[----:B------:R-:W-:-:S00]  /*a6f0*/  BRA `(.L_x_144) ;  /* 0xfffffffc00fc7947 */ /* 0x000fc0000383ffff */
[----:B------:R-:W-:-:S00]  /*a700*/  NOP ;  /* 0x0000000000007918 */ /* 0x000fc00000000000 */
[----:B------:R-:W-:-:S00]  /*a710*/  NOP ;  /* 0x0000000000007918 */ /* 0x000fc00000000000 */
[----:B------:R-:W-:-:S00]  /*a720*/  NOP ;  /* 0x0000000000007918 */ /* 0x000fc00000000000 */
[----:B------:R-:W-:-:S00]  /*a730*/  NOP ;  /* 0x0000000000007918 */ /* 0x000fc00000000000 */
[----:B------:R-:W-:-:S00]  /*a740*/  NOP ;  /* 0x0000000000007918 */ /* 0x000fc00000000000 */
[----:B------:R-:W-:-:S00]  /*a750*/  NOP ;  /* 0x0000000000007918 */ /* 0x000fc00000000000 */
[----:B------:R-:W-:-:S00]  /*a760*/  NOP ;  /* 0x0000000000007918 */ /* 0x000fc00000000000 */
[----:B------:R-:W-:-:S00]  /*a770*/  NOP ;  /* 0x0000000000007918 */ /* 0x000fc00000000000 */
.L_x_145:


//--------------------- .nv.global.init           --------------------------
	.section	.nv.global.init,"aw",@progbits
.nv.global.init:
	.type		$str$22,@object
	.size		$str$22,($str$23 - $str$22)
$str$22:
        /*0000*/ 	.byte	0x6b, 0x5f, 0x74, 0x69, 0x6c, 0x65, 0x5f, 0x63, 0x6f, 0x75, 0x6e, 0x74, 0x20, 0x3e, 0x3d, 0x20
        /*0010*/ 	.byte	0x31, 0x00
	.type		$str$23,@object
	.size		$str$23,(__unnamed_1 - $str$23)
$str$23:
        /*0012*/ 	.byte	0x2f, 0x74, 0x6d, 0x70, 0x2f, 0x63, 0x75, 0x74, 0x6c, 0x61, 0x73, 0x73, 0x5f, 0x73, 0x77, 0x65
        /*0022*/ 	.byte	0x65, 0x70, 0x5f, 0x73, 0x72, 0x63, 0x2f, 0x69, 0x6e, 0x63, 0x6c, 0x75, 0x64, 0x65, 0x2f, 0x63
        /*0032*/ 	.byte	0x75, 0x74, 0x6c, 0x61, 0x73, 0x73, 0x2f, 0x67, 0x65, 0x6d, 0x6d, 0x2f, 0x63, 0x6f, 0x6c, 0x6c
        /*0042*/ 	.byte	0x65, 0x63, 0x74, 0x69, 0x76, 0x65, 0x2f, 0x73, 0x6d, 0x39, 0x30, 0x5f, 0x6d, 0x6d, 0x61, 0x5f
        /*0052*/ 	.byte	0x74, 0x6d, 0x61, 0x5f, 0x67, 0x6d, 0x6d, 0x61, 0x5f, 0x73, 0x73, 0x5f, 0x77, 0x61, 0x72, 0x70
        /*0062*/ 	.byte	0x73, 0x70, 0x65, 0x63, 0x69, 0x61, 0x6c, 0x69, 0x7a, 0x65, 0x64, 0x2e, 0x68, 0x70, 0x70, 0x00
	.type		__unnamed_1,@object
	.size		__unnamed_1,(.L_0 - __unnamed_1)
__unnamed_1:
        /*0072*/ 	.byte	0x76, 0x6f, 0x69, 0x64, 0x20, 0x63, 0x75, 0x74, 0x6c, 0x61, 0x73, 0x73, 0x3a, 0x3a, 0x67, 0x65
        /* <DEDUP_REMOVED lines=180> */
        /*0bc2*/ 	.byte	0x79, 0x5d, 0x00
.L_0:


//--------------------- .nv.shared._ZN7cutlass13device_kernelINS_4gemm6kernel13GemmUniversalIN4cute5tupleIJiiiiEEENS1_10collective13CollectiveMmaINS1_34MainloopSm90TmaGmmaWarpSpecializedILi2ENS5_IJNS4_1CILi2EEENSA_ILi1EEESC_EEENS1_35KernelTmaWarpSpecializedCooperativeEEENS5_IJNSA_ILi128EEENSA_ILi80EEENSA_ILi256EEEEEENS_6half_tENS5_IJlSC_lEEESK_SL_NS4_8TiledMMAINS4_8MMA_AtomIJNS4_4SM904GMMA25MMA_64x16x16_F32F16F16_SSILNSP_5MajorE0ELSR_0ELNSP_7ScaleInE1ELSS_1EEEEEENS4_6LayoutISD_NS5_IJSC_NSA_ILi0EEESW_EEEEENS5_IJNS4_10UnderscoreESZ_SZ_EEEEENS4_13SM90_TMA_LOADENS4_14ComposedLayoutINS4_7SwizzleILi3ELi4ELi3EEENS4_18smem_ptr_flag_bitsILi16EEENSV_INS5_IJNSA_ILi8EEENSA_ILi64EEEEEENS5_IJS19_SC_EEEEEEEvNS4_8identityENS4_23SM90_TMA_LOAD_MULTICASTES1D_vS1E_EENS_8epilogue10collective6detail29Sm90TmaWarpSpecializedAdapterINS1I_15DefaultEpilogueISK_SL_SL_NS1H_6thread17LinearCombinationISK_Li1EffLNS1M_9ScaleType4KindE0ELNS_15FloatRoundStyleE2ESK_EENS1_15EpilogueDefaultEEEEEvvEEEEvNT_6ParamsE --------------------------
	.section	.nv.shared._ZN7cutlass13device_kernelINS_4gemm6kernel13GemmUniversalIN4cute5tupleIJiiiiEEENS1_10collective13CollectiveMmaINS1_34MainloopSm90TmaGmmaWarpSpecializedILi2ENS5_IJNS4_1CILi2EEENSA_ILi1EEESC_EEENS1_35KernelTmaWarpSpecializedCooperativeEEENS5_IJNSA_ILi128EEENSA_ILi80EEENSA_ILi256EEEEEENS_6half_tENS5_IJlSC_lEEESK_SL_NS4_8TiledMMAINS4_8MMA_AtomIJNS4_4SM904GMMA25MMA_64x16x16_F32F16F16_SSILNSP_5MajorE0ELSR_0ELNSP_7ScaleInE1ELSS_1EEEEEENS4_6LayoutISD_NS5_IJSC_NSA_ILi0EEESW_EEEEENS5_IJNS4_10UnderscoreESZ_SZ_EEEEENS4_13SM90_TMA_LOADENS4_14ComposedLayoutINS4_7SwizzleILi3ELi4ELi3EEENS4_18smem_ptr_flag_bitsILi16EEENSV_INS5_IJNSA_ILi8EEENSA_ILi64EEEEEENS5_IJS19_SC_EEEEEEEvNS4_8identityENS4_23SM90_TMA_LOAD_MULTICASTES1D_vS1E_EENS_8epilogue10collective6detail29Sm90TmaWarpSpecializedAdapterINS1I_15DefaultEpilogueISK_SL_SL_NS1H_6thread17LinearCombinationISK_Li1EffLNS1M_9ScaleType4KindE0ELNS_15FloatRoundStyleE2ESK_EENS1_15EpilogueDefaultEEEEEvvEEEEvNT_6ParamsE,"aw",@nobits
	.sectionflags	@""
	.align	16
	.zero		1024


//--------------------- .nv.shared.reserved.0     --------------------------
	.section	.nv.shared.reserved.0,"aw",@nobits
	.weak		__nv_reservedSMEM_offset_0_alias
	.size		__nv_reservedSMEM_offset_0_alias, 0, 0
	.other		__nv_reservedSMEM_offset_0_alias,@"STO_CUDA_RESERVED_SHARED STV_DEFAULT"
__nv_reservedSMEM_offset_0_alias:
	.zero		0


//--------------------- .nv.global                --------------------------
	.section	.nv.global,"aw",@nobits
.nv.global:
	.type		_ZN40_INTERNAL_7ecfbdd6_4_k_cu_b1a5c88a_108874cute1_E,@object
	.size		_ZN40_INTERNAL_7ecfbdd6_4_k_cu_b1a5c88a_108874cute1_E,(_ZN40_INTERNAL_7ecfbdd6_4_k_cu_b1a5c88a_108874cuda3std3__45__cpo6cbeginE - _ZN40_INTERNAL_7ecfbdd6_4_k_cu_b1a5c88a_108874cute1_E)
_ZN40_INTERNAL_7ecfbdd6_4_k_cu_b1a5c88a_108874cute1_E:
	.zero		1
	.type		_ZN40_INTERNAL_7ecfbdd6_4_k_cu_b1a5c88a_108874cuda3std3__45__cpo6cbeginE,@object
	.size		_ZN40_INTERNAL_7ecfbdd6_4_k_cu_b1a5c88a_108874cuda3std3__45__cpo6cbeginE,(_ZN40_INTERNAL_7ecfbdd6_4_k_cu_b1a5c88a_108874cuda3std3__48in_placeE - _ZN40_INTERNAL_7ecfbdd6_4_k_cu_b1a5c88a_108874cuda3std3__45__cpo6cbeginE)
_ZN40_INTERNAL_7ecfbdd6_4_k_cu_b1a5c88a_108874cuda3std3__45__cpo6cbeginE:
	.zero		1
	.type		_ZN40_INTERNAL_7ecfbdd6_4_k_cu_b1a5c88a_108874cuda3std3__48in_placeE,@object
	.size		_ZN40_INTERNAL_7ecfbdd6_4_k_cu_b1a5c88a_108874cuda3std3__48in_placeE,(_ZN40_INTERNAL_7ecfbdd6_4_k_cu_b1a5c88a_108874cuda3std6ranges3__45__cpo9iter_moveE - _ZN40_INTERNAL_7ecfbdd6_4_k_cu_b1a5c88a_108874cuda3std3__48in_placeE)
_ZN40_INTERNAL_7ecfbdd6_4_k_cu_b1a5c88a_108874cuda3std3__48in_placeE:
	.zero		1
	.type		_ZN40_INTERNAL_7ecfbdd6_4_k_cu_b1a5c88a_108874cuda3std6ranges3__45__cpo9iter_moveE,@object
	.size		_ZN40_INTERNAL_7ecfbdd6_4_k_cu_b1a5c88a_108874cuda3std6ranges3__45__cpo9iter_moveE,(_ZN40_INTERNAL_7ecfbdd6_4_k_cu_b1a5c88a_108874cuda3std3__45__cpo5beginE - _ZN40_INTERNAL_7ecfbdd6_4_k_cu_b1a5c88a_108874cuda3std6ranges3__45__cpo9iter_moveE)
_ZN40_INTERNAL_7ecfbdd6_4_k_cu_b1a5c88a_108874cuda3std6ranges3__45__cpo9iter_moveE:
	.zero		1
	.type		_ZN40_INTERNAL_7ecfbdd6_4_k_cu_b1a5c88a_108874cuda3std3__45__cpo5beginE,@object
	.size		_ZN40_INTERNAL_7ecfbdd6_4_k_cu_b1a5c88a_108874cuda3std3__45__cpo5beginE,(_ZN40_INTERNAL_7ecfbdd6_4_k_cu_b1a5c88a_108874cuda3std3__442_GLOBAL__N__7ecfbdd6_4_k_cu_b1a5c88a_108876ignoreE - _ZN40_INTERNAL_7ecfbdd6_4_k_cu_b1a5c88a_108874cuda3std3__45__cpo5beginE)
_ZN40_INTERNAL_7ecfbdd6_4_k_cu_b1a5c88a_108874cuda3std3__45__cpo5beginE:
	.zero		1
	.type		_ZN40_INTERNAL_7ecfbdd6_4_k_cu_b1a5c88a_108874cuda3std3__442_GLOBAL__N__7ecfbdd6_4_k_cu_b1a5c88a_108876ignoreE,@object
	.size		_ZN40_INTERNAL_7ecfbdd6_4_k_cu_b1a5c88a_108874cuda3std3__442_GLOBAL__N__7ecfbdd6_4_k_cu_b1a5c88a_108876ignoreE,(_ZN40_INTERNAL_7ecfbdd6_4_k_cu_b1a5c88a_108874cute7productE - _ZN40_INTERNAL_7ecfbdd6_4_k_cu_b1a5c88a_108874cuda3std3__442_GLOBAL__N__7ecfbdd6_4_k_cu_b1a5c88a_108876ignoreE)
_ZN40_INTERNAL_7ecfbdd6_4_k_cu_b1a5c88a_108874cuda3std3__442_GLOBAL__N__7ecfbdd6_4_k_cu_b1a5c88a_108876ignoreE:
	.zero		1
	.type		_ZN40_INTERNAL_7ecfbdd6_4_k_cu_b1a5c88a_108874cute7productE,@object
	.size		_ZN40_INTERNAL_7ecfbdd6_4_k_cu_b1a5c88a_108874cute7productE,(_ZN40_INTERNAL_7ecfbdd6_4_k_cu_b1a5c88a_108874cuda3std3__45__cpo3endE - _ZN40_INTERNAL_7ecfbdd6_4_k_cu_b1a5c88a_108874cute7productE)
_ZN40_INTERNAL_7ecfbdd6_4_k_cu_b1a5c88a_108874cute7productE:
	.zero		1
	.type		_ZN40_INTERNAL_7ecfbdd6_4_k_cu_b1a5c88a_108874cuda3std3__45__cpo3endE,@object
	.size		_ZN40_INTERNAL_7ecfbdd6_4_k_cu_b1a5c88a_108874cuda3std3__45__cpo3endE,(_ZN40_INTERNAL_7ecfbdd6_4_k_cu_b1a5c88a_108874cuda3std3__419piecewise_constructE - _ZN40_INTERNAL_7ecfbdd6_4_k_cu_b1a5c88a_108874cuda3std3__45__cpo3endE)
_ZN40_INTERNAL_7ecfbdd6_4_k_cu_b1a5c88a_108874cuda3std3__45__cpo3endE:
	.zero		1
	.type		_ZN40_INTERNAL_7ecfbdd6_4_k_cu_b1a5c88a_108874cuda3std3__419piecewise_constructE,@object
	.size		_ZN40_INTERNAL_7ecfbdd6_4_k_cu_b1a5c88a_108874cuda3std3__419piecewise_constructE,(_ZN40_INTERNAL_7ecfbdd6_4_k_cu_b1a5c88a_108874cuda3std3__45__cpo4cendE - _ZN40_INTERNAL_7ecfbdd6_4_k_cu_b1a5c88a_108874cuda3std3__419piecewise_constructE)
_ZN40_INTERNAL_7ecfbdd6_4_k_cu_b1a5c88a_108874cuda3std3__419piecewise_constructE:
	.zero		1
	.type		_ZN40_INTERNAL_7ecfbdd6_4_k_cu_b1a5c88a_108874cuda3std3__45__cpo4cendE,@object
	.size		_ZN40_INTERNAL_7ecfbdd6_4_k_cu_b1a5c88a_108874cuda3std3__45__cpo4cendE,(_ZN40_INTERNAL_7ecfbdd6_4_k_cu_b1a5c88a_108874cuda3std6ranges3__45__cpo4swapE - _ZN40_INTERNAL_7ecfbdd6_4_k_cu_b1a5c88a_108874cuda3std3__45__cpo4cendE)
_ZN40_INTERNAL_7ecfbdd6_4_k_cu_b1a5c88a_108874cuda3std3__45__cpo4cendE:
	.zero		1
	.type		_ZN40_INTERNAL_7ecfbdd6_4_k_cu_b1a5c88a_108874cuda3std6ranges3__45__cpo4swapE,@object
	.size		_ZN40_INTERNAL_7ecfbdd6_4_k_cu_b1a5c88a_108874cuda3std6ranges3__45__cpo4swapE,(.L_8 - _ZN40_INTERNAL_7ecfbdd6_4_k_cu_b1a5c88a_108874cuda3std6ranges3__45__cpo4swapE)
_ZN40_INTERNAL_7ecfbdd6_4_k_cu_b1a5c88a_108874cuda3std6ranges3__45__cpo4swapE:
	.zero		1
.L_8:


//--------------------- .nv.constant0._ZN7cutlass13device_kernelINS_4gemm6kernel13GemmUniversalIN4cute5tupleIJiiiiEEENS1_10collective13CollectiveMmaINS1_34MainloopSm90TmaGmmaWarpSpecializedILi2ENS5_IJNS4_1CILi2EEENSA_ILi1EEESC_EEENS1_35KernelTmaWarpSpecializedCooperativeEEENS5_IJNSA_ILi128EEENSA_ILi80EEENSA_ILi256EEEEEENS_6half_tENS5_IJlSC_lEEESK_SL_NS4_8TiledMMAINS4_8MMA_AtomIJNS4_4SM904GMMA25MMA_64x16x16_F32F16F16_SSILNSP_5MajorE0ELSR_0ELNSP_7ScaleInE1ELSS_1EEEEEENS4_6LayoutISD_NS5_IJSC_NSA_ILi0EEESW_EEEEENS5_IJNS4_10UnderscoreESZ_SZ_EEEEENS4_13SM90_TMA_LOADENS4_14ComposedLayoutINS4_7SwizzleILi3ELi4ELi3EEENS4_18smem_ptr_flag_bitsILi16EEENSV_INS5_IJNSA_ILi8EEENSA_ILi64EEEEEENS5_IJS19_SC_EEEEEEEvNS4_8identityENS4_23SM90_TMA_LOAD_MULTICASTES1D_vS1E_EENS_8epilogue10collective6detail29Sm90TmaWarpSpecializedAdapterINS1I_15DefaultEpilogueISK_SL_SL_NS1H_6thread17LinearCombinationISK_Li1EffLNS1M_9ScaleType4KindE0ELNS_15FloatRoundStyleE2ESK_EENS1_15EpilogueDefaultEEEEEvvEEEEvNT_6ParamsE --------------------------
	.section	.nv.constant0._ZN7cutlass13device_kernelINS_4gemm6kernel13GemmUniversalIN4cute5tupleIJiiiiEEENS1_10collective13CollectiveMmaINS1_34MainloopSm90TmaGmmaWarpSpecializedILi2ENS5_IJNS4_1CILi2EEENSA_ILi1EEESC_EEENS1_35KernelTmaWarpSpecializedCooperativeEEENS5_IJNSA_ILi128EEENSA_ILi80EEENSA_ILi256EEEEEENS_6half_tENS5_IJlSC_lEEESK_SL_NS4_8TiledMMAINS4_8MMA_AtomIJNS4_4SM904GMMA25MMA_64x16x16_F32F16F16_SSILNSP_5MajorE0ELSR_0ELNSP_7ScaleInE1ELSS_1EEEEEENS4_6LayoutISD_NS5_IJSC_NSA_ILi0EEESW_EEEEENS5_IJNS4_10UnderscoreESZ_SZ_EEEEENS4_13SM90_TMA_LOADENS4_14ComposedLayoutINS4_7SwizzleILi3ELi4ELi3EEENS4_18smem_ptr_flag_bitsILi16EEENSV_INS5_IJNSA_ILi8EEENSA_ILi64EEEEEENS5_IJS19_SC_EEEEEEEvNS4_8identityENS4_23SM90_TMA_LOAD_MULTICASTES1D_vS1E_EENS_8epilogue10collective6detail29Sm90TmaWarpSpecializedAdapterINS1I_15DefaultEpilogueISK_SL_SL_NS1H_6thread17LinearCombinationISK_Li1EffLNS1M_9ScaleType4KindE0ELNS_15FloatRoundStyleE2ESK_EENS1_15EpilogueDefaultEEEEEvvEEEEvNT_6ParamsE,"a",@progbits
	.sectionflags	@""
	.align	4
.nv.constant0._ZN7cutlass13device_kernelINS_4gemm6kernel13GemmUniversalIN4cute5tupleIJiiiiEEENS1_10collective13CollectiveMmaINS1_34MainloopSm90TmaGmmaWarpSpecializedILi2ENS5_IJNS4_1CILi2EEENSA_ILi1EEESC_EEENS1_35KernelTmaWarpSpecializedCooperativeEEENS5_IJNSA_ILi128EEENSA_ILi80EEENSA_ILi256EEEEEENS_6half_tENS5_IJlSC_lEEESK_SL_NS4_8TiledMMAINS4_8MMA_AtomIJNS4_4SM904GMMA25MMA_64x16x16_F32F16F16_SSILNSP_5MajorE0ELSR_0ELNSP_7ScaleInE1ELSS_1EEEEEENS4_6LayoutISD_NS5_IJSC_NSA_ILi0EEESW_EEEEENS5_IJNS4_10UnderscoreESZ_SZ_EEEEENS4_13SM90_TMA_LOADENS4_14ComposedLayoutINS4_7SwizzleILi3ELi4ELi3EEENS4_18smem_ptr_flag_bitsILi16EEENSV_INS5_IJNSA_ILi8EEENSA_ILi64EEEEEENS5_IJS19_SC_EEEEEEEvNS4_8identityENS4_23SM90_TMA_LOAD_MULTICASTES1D_vS1E_EENS_8epilogue10collective6detail29Sm90TmaWarpSpecializedAdapterINS1I_15DefaultEpilogueISK_SL_SL_NS1H_6thread17LinearCombinationISK_Li1EffLNS1M_9ScaleType4KindE0ELNS_15FloatRoundStyleE2ESK_EENS1_15EpilogueDefaultEEEEEvvEEEEvNT_6ParamsE:
	.zero		1664


//--------------------- SYMBOLS --------------------------

	.type		.nv.reservedSmem.offset0,@object
	.size		.nv.reservedSmem.offset0,0x4
	.type		__assertfail,@function
